//
// Generated by NVIDIA NVVM Compiler
//
// Compiler Build ID: CL-36424714
// Cuda compilation tools, release 13.0, V13.0.88
// Based on NVVM 20.0.0
//

.version 9.0
.target sm_100
.address_size 64

	// .globl	my_kernel_kernel0
// _ZZ17my_kernel_kernel0E18PaddedInput_shared has been demoted
// _ZZ17my_kernel_kernel0E18placeholder_shared has been demoted

.visible .entry my_kernel_kernel0(
	.param .u64 .ptr .align 1 my_kernel_kernel0_param_0,
	.param .u64 .ptr .align 1 my_kernel_kernel0_param_1,
	.param .u64 .ptr .align 1 my_kernel_kernel0_param_2,
	.param .u64 .ptr .align 1 my_kernel_kernel0_param_3
)
{
	.local .align 16 .b8 	__local_depot0[896];
	.reg .b64 	%SP;
	.reg .b64 	%SPL;
	.reg .pred 	%p<25>;
	.reg .b16 	%rs<44>;
	.reg .b32 	%r<352>;
	.reg .b32 	%f<942>;
	.reg .b64 	%rd<142>;
	// demoted variable
	.shared .align 4 .b8 _ZZ17my_kernel_kernel0E18PaddedInput_shared[35840];
	// demoted variable
	.shared .align 4 .b8 _ZZ17my_kernel_kernel0E18placeholder_shared[5120];
	mov.u64 	%SPL, __local_depot0;
	ld.param.u64 	%rd32, [my_kernel_kernel0_param_0];
	ld.param.u64 	%rd33, [my_kernel_kernel0_param_1];
	cvta.to.global.u64 	%rd1, %rd32;
	cvta.to.global.u64 	%rd2, %rd33;
	add.u64 	%rd3, %SPL, 0;
	mov.f32 	%f389, 0f00000000;
	st.local.v4.f32 	[%rd3], {%f389, %f389, %f389, %f389};
	st.local.v4.f32 	[%rd3+224], {%f389, %f389, %f389, %f389};
	st.local.v4.f32 	[%rd3+448], {%f389, %f389, %f389, %f389};
	st.local.v4.f32 	[%rd3+672], {%f389, %f389, %f389, %f389};
	st.local.v4.f32 	[%rd3+112], {%f389, %f389, %f389, %f389};
	st.local.v4.f32 	[%rd3+336], {%f389, %f389, %f389, %f389};
	st.local.v4.f32 	[%rd3+560], {%f389, %f389, %f389, %f389};
	st.local.v4.f32 	[%rd3+784], {%f389, %f389, %f389, %f389};
	st.local.v4.f32 	[%rd3+16], {%f389, %f389, %f389, %f389};
	st.local.v4.f32 	[%rd3+240], {%f389, %f389, %f389, %f389};
	st.local.v4.f32 	[%rd3+464], {%f389, %f389, %f389, %f389};
	st.local.v4.f32 	[%rd3+688], {%f389, %f389, %f389, %f389};
	st.local.v4.f32 	[%rd3+128], {%f389, %f389, %f389, %f389};
	st.local.v4.f32 	[%rd3+352], {%f389, %f389, %f389, %f389};
	st.local.v4.f32 	[%rd3+576], {%f389, %f389, %f389, %f389};
	st.local.v4.f32 	[%rd3+800], {%f389, %f389, %f389, %f389};
	st.local.v4.f32 	[%rd3+32], {%f389, %f389, %f389, %f389};
	st.local.v4.f32 	[%rd3+256], {%f389, %f389, %f389, %f389};
	st.local.v4.f32 	[%rd3+480], {%f389, %f389, %f389, %f389};
	st.local.v4.f32 	[%rd3+704], {%f389, %f389, %f389, %f389};
	st.local.v4.f32 	[%rd3+144], {%f389, %f389, %f389, %f389};
	st.local.v4.f32 	[%rd3+368], {%f389, %f389, %f389, %f389};
	st.local.v4.f32 	[%rd3+592], {%f389, %f389, %f389, %f389};
	st.local.v4.f32 	[%rd3+816], {%f389, %f389, %f389, %f389};
	st.local.v4.f32 	[%rd3+48], {%f389, %f389, %f389, %f389};
	st.local.v4.f32 	[%rd3+272], {%f389, %f389, %f389, %f389};
	st.local.v4.f32 	[%rd3+496], {%f389, %f389, %f389, %f389};
	st.local.v4.f32 	[%rd3+720], {%f389, %f389, %f389, %f389};
	st.local.v4.f32 	[%rd3+160], {%f389, %f389, %f389, %f389};
	st.local.v4.f32 	[%rd3+384], {%f389, %f389, %f389, %f389};
	st.local.v4.f32 	[%rd3+608], {%f389, %f389, %f389, %f389};
	st.local.v4.f32 	[%rd3+832], {%f389, %f389, %f389, %f389};
	st.local.v4.f32 	[%rd3+64], {%f389, %f389, %f389, %f389};
	st.local.v4.f32 	[%rd3+288], {%f389, %f389, %f389, %f389};
	st.local.v4.f32 	[%rd3+512], {%f389, %f389, %f389, %f389};
	st.local.v4.f32 	[%rd3+736], {%f389, %f389, %f389, %f389};
	st.local.v4.f32 	[%rd3+176], {%f389, %f389, %f389, %f389};
	st.local.v4.f32 	[%rd3+400], {%f389, %f389, %f389, %f389};
	st.local.v4.f32 	[%rd3+624], {%f389, %f389, %f389, %f389};
	st.local.v4.f32 	[%rd3+848], {%f389, %f389, %f389, %f389};
	st.local.v4.f32 	[%rd3+80], {%f389, %f389, %f389, %f389};
	st.local.v4.f32 	[%rd3+304], {%f389, %f389, %f389, %f389};
	st.local.v4.f32 	[%rd3+528], {%f389, %f389, %f389, %f389};
	st.local.v4.f32 	[%rd3+752], {%f389, %f389, %f389, %f389};
	st.local.v4.f32 	[%rd3+192], {%f389, %f389, %f389, %f389};
	st.local.v4.f32 	[%rd3+416], {%f389, %f389, %f389, %f389};
	st.local.v4.f32 	[%rd3+640], {%f389, %f389, %f389, %f389};
	st.local.v4.f32 	[%rd3+864], {%f389, %f389, %f389, %f389};
	st.local.v4.f32 	[%rd3+96], {%f389, %f389, %f389, %f389};
	st.local.v4.f32 	[%rd3+320], {%f389, %f389, %f389, %f389};
	st.local.v4.f32 	[%rd3+544], {%f389, %f389, %f389, %f389};
	st.local.v4.f32 	[%rd3+768], {%f389, %f389, %f389, %f389};
	st.local.v4.f32 	[%rd3+208], {%f389, %f389, %f389, %f389};
	st.local.v4.f32 	[%rd3+432], {%f389, %f389, %f389, %f389};
	st.local.v4.f32 	[%rd3+656], {%f389, %f389, %f389, %f389};
	st.local.v4.f32 	[%rd3+880], {%f389, %f389, %f389, %f389};
	mov.u32 	%r1, %tid.x;
	mov.u32 	%r99, %ctaid.x;
	shr.u32 	%r2, %r99, 4;
	mul.lo.s32 	%r3, %r2, 8960;
	shl.b32 	%r4, %r1, 4;
	shl.b32 	%r100, %r99, 3;
	and.b32  	%r5, %r100, 120;
	shl.b32 	%r6, %r1, 1;
	add.s32 	%r7, %r1, 2;
	add.s32 	%r8, %r1, 6;
	bar.sync 	0;
	cvt.u16.u32 	%rs11, %r1;
	add.s16 	%rs43, %rs11, 6;
	add.s32 	%r319, %r1, %r3;
	add.s32 	%r325, %r319, 6;
	add.s16 	%rs42, %rs11, 4;
	add.s32 	%r323, %r319, 4;
	add.s32 	%r322, %r1, 4;
	add.s32 	%r321, %r319, 2;
	shl.b32 	%r14, %r1, 2;
	mov.u32 	%r101, _ZZ17my_kernel_kernel0E18PaddedInput_shared;
	add.s32 	%r15, %r101, %r14;
	mov.b32 	%r326, 16;
	mov.u32 	%r318, %r1;
	mov.u32 	%r320, %r7;
	mov.u16 	%rs40, %rs42;
	mov.u32 	%r324, %r8;
	mov.u16 	%rs41, %rs43;
$L__BB0_1:
	shr.u32 	%r102, %r324, 7;
	mul.hi.u32 	%r103, %r102, 122713352;
	mad.lo.s32 	%r104, %r103, 62720, %r325;
	mul.hi.u16 	%rs12, %rs41, -5617;
	shr.u16 	%rs13, %rs12, 12;
	mul.lo.s16 	%rs14, %rs13, 4480;
	sub.s16 	%rs15, %rs41, %rs14;
	mul.hi.u16 	%rs16, %rs15, 3277;
	shr.u16 	%rs17, %rs16, 3;
	mul.lo.s16 	%rs18, %rs17, 320;
	cvt.u32.u16 	%r105, %rs18;
	add.s32 	%r106, %r104, %r105;
	mul.hi.u32 	%r107, %r324, -858993459;
	shr.u32 	%r108, %r107, 7;
	mul.lo.s32 	%r109, %r108, 160;
	sub.s32 	%r110, %r106, %r109;
	shr.u32 	%r111, %r322, 7;
	mul.hi.u32 	%r112, %r111, 122713352;
	mad.lo.s32 	%r113, %r112, 62720, %r323;
	mul.hi.u16 	%rs19, %rs40, -5617;
	shr.u16 	%rs20, %rs19, 12;
	mul.lo.s16 	%rs21, %rs20, 4480;
	sub.s16 	%rs22, %rs40, %rs21;
	mul.hi.u16 	%rs23, %rs22, 3277;
	shr.u16 	%rs24, %rs23, 3;
	mul.lo.s16 	%rs25, %rs24, 320;
	cvt.u32.u16 	%r114, %rs25;
	add.s32 	%r115, %r113, %r114;
	mul.hi.u32 	%r116, %r322, -858993459;
	shr.u32 	%r117, %r116, 7;
	mul.lo.s32 	%r118, %r117, 160;
	sub.s32 	%r119, %r115, %r118;
	shr.u32 	%r120, %r320, 7;
	mul.hi.u32 	%r121, %r120, 122713352;
	mad.lo.s32 	%r122, %r121, 62720, %r321;
	mul.lo.s32 	%r123, %r121, 4480;
	sub.s32 	%r124, %r320, %r123;
	mul.hi.u32 	%r125, %r124, 26843546;
	mad.lo.s32 	%r126, %r125, 320, %r122;
	mul.hi.u32 	%r127, %r320, -858993459;
	shr.u32 	%r128, %r127, 7;
	mul.lo.s32 	%r129, %r128, 160;
	sub.s32 	%r130, %r126, %r129;
	shr.u32 	%r131, %r318, 7;
	mul.hi.u32 	%r132, %r131, 122713352;
	mad.lo.s32 	%r133, %r132, 62720, %r319;
	mul.lo.s32 	%r134, %r132, 4480;
	sub.s32 	%r135, %r318, %r134;
	mul.hi.u32 	%r136, %r135, 26843546;
	mad.lo.s32 	%r137, %r136, 320, %r133;
	mul.hi.u32 	%r138, %r318, -858993459;
	shr.u32 	%r139, %r138, 7;
	mul.lo.s32 	%r140, %r139, 160;
	sub.s32 	%r141, %r137, %r140;
	mul.wide.u32 	%rd35, %r141, 4;
	add.s64 	%rd36, %rd1, %rd35;
	ld.global.nc.f32 	%f390, [%rd36];
	add.s32 	%r142, %r15, %r326;
	st.shared.f32 	[%r142+-16], %f390;
	mul.wide.u32 	%rd37, %r130, 4;
	add.s64 	%rd38, %rd1, %rd37;
	ld.global.nc.f32 	%f391, [%rd38];
	st.shared.f32 	[%r142+-8], %f391;
	mul.wide.u32 	%rd39, %r119, 4;
	add.s64 	%rd40, %rd1, %rd39;
	ld.global.nc.f32 	%f392, [%rd40];
	st.shared.f32 	[%r142], %f392;
	mul.wide.u32 	%rd41, %r110, 4;
	add.s64 	%rd42, %rd1, %rd41;
	ld.global.nc.f32 	%f393, [%rd42];
	st.shared.f32 	[%r142+8], %f393;
	add.s32 	%r326, %r326, 32;
	add.s16 	%rs41, %rs41, 8;
	add.s32 	%r325, %r325, 8;
	add.s32 	%r324, %r324, 8;
	add.s16 	%rs40, %rs40, 8;
	add.s32 	%r323, %r323, 8;
	add.s32 	%r322, %r322, 8;
	add.s32 	%r321, %r321, 8;
	add.s32 	%r320, %r320, 8;
	add.s32 	%r319, %r319, 8;
	add.s32 	%r318, %r318, 8;
	setp.ne.s32 	%p2, %r326, 35856;
	@%p2 bra 	$L__BB0_1;
	and.b32  	%r144, %r1, 7;
	add.s32 	%r34, %r5, %r144;
	and.b32  	%r145, %r7, 7;
	add.s32 	%r35, %r5, %r145;
	xor.b32  	%r146, %r144, 4;
	add.s32 	%r36, %r5, %r146;
	and.b32  	%r147, %r8, 7;
	add.s32 	%r37, %r5, %r147;
	mov.b32 	%r327, 0;
$L__BB0_3:
	shl.b32 	%r148, %r327, 5;
	add.s32 	%r149, %r148, %r4;
	and.b32  	%r150, %r149, 65408;
	shl.b32 	%r151, %r327, 1;
	add.s32 	%r152, %r151, %r1;
	add.s32 	%r153, %r150, %r34;
	mul.wide.u32 	%rd43, %r153, 4;
	add.s64 	%rd44, %rd2, %rd43;
	ld.global.nc.f32 	%f394, [%rd44];
	shl.b32 	%r154, %r152, 2;
	mov.u32 	%r155, _ZZ17my_kernel_kernel0E18placeholder_shared;
	add.s32 	%r156, %r155, %r154;
	st.shared.f32 	[%r156], %f394;
	add.s32 	%r157, %r149, 32;
	and.b32  	%r158, %r157, 65408;
	add.s32 	%r159, %r158, %r35;
	mul.wide.u32 	%rd45, %r159, 4;
	add.s64 	%rd46, %rd2, %rd45;
	ld.global.nc.f32 	%f395, [%rd46];
	st.shared.f32 	[%r156+8], %f395;
	add.s32 	%r160, %r149, 64;
	and.b32  	%r161, %r160, 65408;
	add.s32 	%r162, %r161, %r36;
	mul.wide.u32 	%rd47, %r162, 4;
	add.s64 	%rd48, %rd2, %rd47;
	ld.global.nc.f32 	%f396, [%rd48];
	st.shared.f32 	[%r156+16], %f396;
	add.s32 	%r163, %r149, 96;
	and.b32  	%r164, %r163, 65408;
	add.s32 	%r165, %r164, %r37;
	mul.wide.u32 	%rd49, %r165, 4;
	add.s64 	%rd50, %rd2, %rd49;
	ld.global.nc.f32 	%f397, [%rd50];
	st.shared.f32 	[%r156+24], %f397;
	add.s32 	%r166, %r149, 128;
	and.b32  	%r167, %r166, 65408;
	add.s32 	%r168, %r167, %r34;
	mul.wide.u32 	%rd51, %r168, 4;
	add.s64 	%rd52, %rd2, %rd51;
	ld.global.nc.f32 	%f398, [%rd52];
	st.shared.f32 	[%r156+32], %f398;
	add.s32 	%r169, %r149, 160;
	and.b32  	%r170, %r169, 65408;
	add.s32 	%r171, %r170, %r35;
	mul.wide.u32 	%rd53, %r171, 4;
	add.s64 	%rd54, %rd2, %rd53;
	ld.global.nc.f32 	%f399, [%rd54];
	st.shared.f32 	[%r156+40], %f399;
	add.s32 	%r172, %r149, 192;
	and.b32  	%r173, %r172, 65408;
	add.s32 	%r174, %r173, %r36;
	mul.wide.u32 	%rd55, %r174, 4;
	add.s64 	%rd56, %rd2, %rd55;
	ld.global.nc.f32 	%f400, [%rd56];
	st.shared.f32 	[%r156+48], %f400;
	add.s32 	%r175, %r149, 224;
	and.b32  	%r176, %r175, 65408;
	add.s32 	%r177, %r176, %r37;
	mul.wide.u32 	%rd57, %r177, 4;
	add.s64 	%rd58, %rd2, %rd57;
	ld.global.nc.f32 	%f401, [%rd58];
	st.shared.f32 	[%r156+56], %f401;
	add.s32 	%r327, %r327, 8;
	setp.ne.s32 	%p3, %r327, 640;
	@%p3 bra 	$L__BB0_3;
	bar.sync 	0;
	mov.b32 	%r328, 0;
$L__BB0_5:
	shl.b32 	%r180, %r328, 1;
	mul.lo.s32 	%r41, %r328, 160;
	mul.wide.u32 	%rd59, %r180, 4;
	add.s64 	%rd4, %rd3, %rd59;
	ld.local.v2.f32 	{%f829, %f824}, [%rd4];
	ld.local.v2.f32 	{%f828, %f817}, [%rd4+112];
	ld.local.v2.f32 	{%f827, %f823}, [%rd4+224];
	ld.local.v2.f32 	{%f826, %f822}, [%rd4+448];
	ld.local.v2.f32 	{%f825, %f821}, [%rd4+672];
	ld.local.v2.f32 	{%f820, %f816}, [%rd4+336];
	ld.local.v2.f32 	{%f819, %f815}, [%rd4+560];
	ld.local.v2.f32 	{%f818, %f814}, [%rd4+784];
	mov.b32 	%r329, 0;
$L__BB0_6:
	add.s32 	%r181, %r41, %r329;
	shl.b32 	%r182, %r329, 3;
	add.s32 	%r183, %r6, %r182;
	shl.b32 	%r184, %r181, 2;
	mov.u32 	%r185, _ZZ17my_kernel_kernel0E18PaddedInput_shared;
	add.s32 	%r186, %r185, %r184;
	ld.shared.f32 	%f402, [%r186+17920];
	ld.shared.f32 	%f403, [%r186];
	shl.b32 	%r187, %r183, 2;
	mov.u32 	%r188, _ZZ17my_kernel_kernel0E18placeholder_shared;
	add.s32 	%r189, %r188, %r187;
	ld.shared.f32 	%f404, [%r189];
	fma.rn.f32 	%f829, %f403, %f404, %f829;
	ld.shared.f32 	%f405, [%r189+16];
	fma.rn.f32 	%f827, %f403, %f405, %f827;
	fma.rn.f32 	%f826, %f402, %f404, %f826;
	fma.rn.f32 	%f825, %f402, %f405, %f825;
	ld.shared.f32 	%f406, [%r189+4];
	fma.rn.f32 	%f824, %f403, %f406, %f824;
	ld.shared.f32 	%f407, [%r189+20];
	fma.rn.f32 	%f823, %f403, %f407, %f823;
	fma.rn.f32 	%f822, %f402, %f406, %f822;
	fma.rn.f32 	%f821, %f402, %f407, %f821;
	ld.shared.f32 	%f408, [%r186+26880];
	ld.shared.f32 	%f409, [%r186+8960];
	fma.rn.f32 	%f828, %f409, %f404, %f828;
	fma.rn.f32 	%f820, %f409, %f405, %f820;
	fma.rn.f32 	%f819, %f408, %f404, %f819;
	fma.rn.f32 	%f818, %f408, %f405, %f818;
	fma.rn.f32 	%f817, %f409, %f406, %f817;
	fma.rn.f32 	%f816, %f409, %f407, %f816;
	fma.rn.f32 	%f815, %f408, %f406, %f815;
	fma.rn.f32 	%f814, %f408, %f407, %f814;
	add.s32 	%r329, %r329, 1;
	setp.ne.s32 	%p4, %r329, 40;
	@%p4 bra 	$L__BB0_6;
	st.local.v2.f32 	[%rd4], {%f829, %f824};
	st.local.v2.f32 	[%rd4+224], {%f827, %f823};
	st.local.v2.f32 	[%rd4+448], {%f826, %f822};
	st.local.v2.f32 	[%rd4+672], {%f825, %f821};
	st.local.v2.f32 	[%rd4+112], {%f828, %f817};
	st.local.v2.f32 	[%rd4+336], {%f820, %f816};
	st.local.v2.f32 	[%rd4+560], {%f819, %f815};
	st.local.v2.f32 	[%rd4+784], {%f818, %f814};
	add.s32 	%r328, %r328, 1;
	setp.ne.s32 	%p5, %r328, 14;
	@%p5 bra 	$L__BB0_5;
	mov.b32 	%r330, 0;
$L__BB0_9:
	shl.b32 	%r192, %r330, 1;
	mul.lo.s32 	%r46, %r330, 160;
	mul.wide.u32 	%rd60, %r192, 4;
	add.s64 	%rd5, %rd3, %rd60;
	ld.local.v2.f32 	{%f845, %f840}, [%rd5];
	ld.local.v2.f32 	{%f844, %f833}, [%rd5+112];
	ld.local.v2.f32 	{%f843, %f839}, [%rd5+224];
	ld.local.v2.f32 	{%f842, %f838}, [%rd5+448];
	ld.local.v2.f32 	{%f841, %f837}, [%rd5+672];
	ld.local.v2.f32 	{%f836, %f832}, [%rd5+336];
	ld.local.v2.f32 	{%f835, %f831}, [%rd5+560];
	ld.local.v2.f32 	{%f834, %f830}, [%rd5+784];
	mov.b32 	%r331, 0;
$L__BB0_10:
	add.s32 	%r193, %r46, %r331;
	shl.b32 	%r194, %r331, 3;
	add.s32 	%r195, %r6, %r194;
	shl.b32 	%r196, %r193, 2;
	mov.u32 	%r197, _ZZ17my_kernel_kernel0E18PaddedInput_shared;
	add.s32 	%r198, %r196, %r197;
	ld.shared.f32 	%f410, [%r198+18080];
	ld.shared.f32 	%f411, [%r198+160];
	shl.b32 	%r199, %r195, 2;
	mov.u32 	%r200, _ZZ17my_kernel_kernel0E18placeholder_shared;
	add.s32 	%r201, %r200, %r199;
	ld.shared.f32 	%f412, [%r201+1280];
	fma.rn.f32 	%f845, %f411, %f412, %f845;
	ld.shared.f32 	%f413, [%r201+1296];
	fma.rn.f32 	%f843, %f411, %f413, %f843;
	fma.rn.f32 	%f842, %f410, %f412, %f842;
	fma.rn.f32 	%f841, %f410, %f413, %f841;
	ld.shared.f32 	%f414, [%r201+1284];
	fma.rn.f32 	%f840, %f411, %f414, %f840;
	ld.shared.f32 	%f415, [%r201+1300];
	fma.rn.f32 	%f839, %f411, %f415, %f839;
	fma.rn.f32 	%f838, %f410, %f414, %f838;
	fma.rn.f32 	%f837, %f410, %f415, %f837;
	ld.shared.f32 	%f416, [%r198+27040];
	ld.shared.f32 	%f417, [%r198+9120];
	fma.rn.f32 	%f844, %f417, %f412, %f844;
	fma.rn.f32 	%f836, %f417, %f413, %f836;
	fma.rn.f32 	%f835, %f416, %f412, %f835;
	fma.rn.f32 	%f834, %f416, %f413, %f834;
	fma.rn.f32 	%f833, %f417, %f414, %f833;
	fma.rn.f32 	%f832, %f417, %f415, %f832;
	fma.rn.f32 	%f831, %f416, %f414, %f831;
	fma.rn.f32 	%f830, %f416, %f415, %f830;
	add.s32 	%r331, %r331, 1;
	setp.ne.s32 	%p6, %r331, 40;
	@%p6 bra 	$L__BB0_10;
	st.local.v2.f32 	[%rd5], {%f845, %f840};
	st.local.v2.f32 	[%rd5+224], {%f843, %f839};
	st.local.v2.f32 	[%rd5+448], {%f842, %f838};
	st.local.v2.f32 	[%rd5+672], {%f841, %f837};
	st.local.v2.f32 	[%rd5+112], {%f844, %f833};
	st.local.v2.f32 	[%rd5+336], {%f836, %f832};
	st.local.v2.f32 	[%rd5+560], {%f835, %f831};
	st.local.v2.f32 	[%rd5+784], {%f834, %f830};
	add.s32 	%r330, %r330, 1;
	setp.ne.s32 	%p7, %r330, 14;
	@%p7 bra 	$L__BB0_9;
	mov.b32 	%r332, 0;
$L__BB0_13:
	shl.b32 	%r204, %r332, 1;
	mul.lo.s32 	%r51, %r332, 160;
	mul.wide.u32 	%rd61, %r204, 4;
	add.s64 	%rd6, %rd3, %rd61;
	ld.local.v2.f32 	{%f861, %f856}, [%rd6];
	ld.local.v2.f32 	{%f860, %f849}, [%rd6+112];
	ld.local.v2.f32 	{%f859, %f855}, [%rd6+224];
	ld.local.v2.f32 	{%f858, %f854}, [%rd6+448];
	ld.local.v2.f32 	{%f857, %f853}, [%rd6+672];
	ld.local.v2.f32 	{%f852, %f848}, [%rd6+336];
	ld.local.v2.f32 	{%f851, %f847}, [%rd6+560];
	ld.local.v2.f32 	{%f850, %f846}, [%rd6+784];
	mov.b32 	%r333, 0;
$L__BB0_14:
	add.s32 	%r205, %r51, %r333;
	shl.b32 	%r206, %r333, 3;
	add.s32 	%r207, %r6, %r206;
	shl.b32 	%r208, %r205, 2;
	mov.u32 	%r209, _ZZ17my_kernel_kernel0E18PaddedInput_shared;
	add.s32 	%r210, %r208, %r209;
	ld.shared.f32 	%f418, [%r210+18240];
	ld.shared.f32 	%f419, [%r210+320];
	shl.b32 	%r211, %r207, 2;
	mov.u32 	%r212, _ZZ17my_kernel_kernel0E18placeholder_shared;
	add.s32 	%r213, %r212, %r211;
	ld.shared.f32 	%f420, [%r213+2560];
	fma.rn.f32 	%f861, %f419, %f420, %f861;
	ld.shared.f32 	%f421, [%r213+2576];
	fma.rn.f32 	%f859, %f419, %f421, %f859;
	fma.rn.f32 	%f858, %f418, %f420, %f858;
	fma.rn.f32 	%f857, %f418, %f421, %f857;
	ld.shared.f32 	%f422, [%r213+2564];
	fma.rn.f32 	%f856, %f419, %f422, %f856;
	ld.shared.f32 	%f423, [%r213+2580];
	fma.rn.f32 	%f855, %f419, %f423, %f855;
	fma.rn.f32 	%f854, %f418, %f422, %f854;
	fma.rn.f32 	%f853, %f418, %f423, %f853;
	ld.shared.f32 	%f424, [%r210+27200];
	ld.shared.f32 	%f425, [%r210+9280];
	fma.rn.f32 	%f860, %f425, %f420, %f860;
	fma.rn.f32 	%f852, %f425, %f421, %f852;
	fma.rn.f32 	%f851, %f424, %f420, %f851;
	fma.rn.f32 	%f850, %f424, %f421, %f850;
	fma.rn.f32 	%f849, %f425, %f422, %f849;
	fma.rn.f32 	%f848, %f425, %f423, %f848;
	fma.rn.f32 	%f847, %f424, %f422, %f847;
	fma.rn.f32 	%f846, %f424, %f423, %f846;
	add.s32 	%r333, %r333, 1;
	setp.ne.s32 	%p8, %r333, 40;
	@%p8 bra 	$L__BB0_14;
	st.local.v2.f32 	[%rd6], {%f861, %f856};
	st.local.v2.f32 	[%rd6+224], {%f859, %f855};
	st.local.v2.f32 	[%rd6+448], {%f858, %f854};
	st.local.v2.f32 	[%rd6+672], {%f857, %f853};
	st.local.v2.f32 	[%rd6+112], {%f860, %f849};
	st.local.v2.f32 	[%rd6+336], {%f852, %f848};
	st.local.v2.f32 	[%rd6+560], {%f851, %f847};
	st.local.v2.f32 	[%rd6+784], {%f850, %f846};
	add.s32 	%r332, %r332, 1;
	setp.ne.s32 	%p9, %r332, 14;
	@%p9 bra 	$L__BB0_13;
	shl.b32 	%r215, %r1, 3;
	add.s32 	%r217, %r215, %r212;
	add.s32 	%r55, %r217, 3860;
	mov.b32 	%r334, 0;
$L__BB0_17:
	shl.b32 	%r219, %r334, 1;
	mul.wide.u32 	%rd62, %r219, 4;
	add.s64 	%rd7, %rd3, %rd62;
	ld.local.v2.f32 	{%f877, %f872}, [%rd7];
	ld.local.v2.f32 	{%f876, %f865}, [%rd7+112];
	ld.local.v2.f32 	{%f875, %f871}, [%rd7+224];
	ld.local.v2.f32 	{%f874, %f870}, [%rd7+448];
	ld.local.v2.f32 	{%f873, %f869}, [%rd7+672];
	ld.local.v2.f32 	{%f868, %f864}, [%rd7+336];
	ld.local.v2.f32 	{%f867, %f863}, [%rd7+560];
	ld.local.v2.f32 	{%f866, %f862}, [%rd7+784];
	mad.lo.s32 	%r221, %r334, 640, %r209;
	add.s32 	%r335, %r221, 18400;
	mov.b32 	%r336, 3840;
	mov.u32 	%r337, %r55;
$L__BB0_18:
	ld.shared.f32 	%f426, [%r335];
	ld.shared.f32 	%f427, [%r335+-17920];
	ld.shared.f32 	%f428, [%r337+-20];
	fma.rn.f32 	%f877, %f427, %f428, %f877;
	ld.shared.f32 	%f429, [%r337+-4];
	fma.rn.f32 	%f875, %f427, %f429, %f875;
	fma.rn.f32 	%f874, %f426, %f428, %f874;
	fma.rn.f32 	%f873, %f426, %f429, %f873;
	ld.shared.f32 	%f430, [%r337+-16];
	fma.rn.f32 	%f872, %f427, %f430, %f872;
	ld.shared.f32 	%f431, [%r337];
	fma.rn.f32 	%f871, %f427, %f431, %f871;
	fma.rn.f32 	%f870, %f426, %f430, %f870;
	fma.rn.f32 	%f869, %f426, %f431, %f869;
	ld.shared.f32 	%f432, [%r335+8960];
	ld.shared.f32 	%f433, [%r335+-8960];
	fma.rn.f32 	%f876, %f433, %f428, %f876;
	fma.rn.f32 	%f868, %f433, %f429, %f868;
	fma.rn.f32 	%f867, %f432, %f428, %f867;
	fma.rn.f32 	%f866, %f432, %f429, %f866;
	fma.rn.f32 	%f865, %f433, %f430, %f865;
	fma.rn.f32 	%f864, %f433, %f431, %f864;
	fma.rn.f32 	%f863, %f432, %f430, %f863;
	fma.rn.f32 	%f862, %f432, %f431, %f862;
	add.s32 	%r337, %r337, 32;
	add.s32 	%r336, %r336, 32;
	add.s32 	%r335, %r335, 4;
	setp.ne.s32 	%p10, %r336, 5120;
	@%p10 bra 	$L__BB0_18;
	st.local.v2.f32 	[%rd7], {%f877, %f872};
	st.local.v2.f32 	[%rd7+224], {%f875, %f871};
	st.local.v2.f32 	[%rd7+448], {%f874, %f870};
	st.local.v2.f32 	[%rd7+672], {%f873, %f869};
	st.local.v2.f32 	[%rd7+112], {%f876, %f865};
	st.local.v2.f32 	[%rd7+336], {%f868, %f864};
	st.local.v2.f32 	[%rd7+560], {%f867, %f863};
	st.local.v2.f32 	[%rd7+784], {%f866, %f862};
	add.s32 	%r334, %r334, 1;
	setp.ne.s32 	%p11, %r334, 14;
	@%p11 bra 	$L__BB0_17;
	bar.sync 	0;
	add.s64 	%rd8, %rd1, 640;
	cvt.u64.u32 	%rd141, %r1;
	mul.wide.u32 	%rd10, %r3, 4;
	mul.wide.u32 	%rd140, %r1, 4;
	mov.u32 	%r223, _ZZ17my_kernel_kernel0E18PaddedInput_shared;
	add.s32 	%r224, %r14, %r223;
	add.s32 	%r338, %r224, 16;
	add.s64 	%rd139, %rd141, 6;
	add.s64 	%rd138, %rd141, 4;
	add.s64 	%rd137, %rd141, 2;
	mov.b32 	%r339, 16;
$L__BB0_21:
	mul.hi.u64 	%rd63, %rd141, -1581149492032247281;
	shr.u64 	%rd64, %rd63, 12;
	mov.b64 	%rd65, 4480;
	cvt.u32.u64 	%r225, %rd65;
	cvt.u32.u64 	%r226, %rd64;
	mul.lo.s32 	%r227, %r226, %r225;
	cvt.u32.u64 	%r228, %rd141;
	sub.s32 	%r229, %r228, %r227;
	mul.hi.u32 	%r230, %r229, 26843546;
	mul.wide.u32 	%rd66, %r230, 1280;
	mad.lo.s64 	%rd67, %rd64, 250880, %rd66;
	mul.hi.u64 	%rd68, %rd141, -3689348814741910323;
	shr.u64 	%rd69, %rd68, 7;
	mul.lo.s64 	%rd70, %rd69, 640;
	sub.s64 	%rd71, %rd67, %rd70;
	add.s64 	%rd72, %rd8, %rd71;
	mul.hi.u64 	%rd73, %rd139, -1581149492032247281;
	shr.u64 	%rd74, %rd73, 12;
	mul.hi.u16 	%rs26, %rs43, -5617;
	shr.u16 	%rs27, %rs26, 12;
	mul.lo.s16 	%rs28, %rs27, 4480;
	sub.s16 	%rs29, %rs43, %rs28;
	mul.hi.u16 	%rs30, %rs29, 3277;
	shr.u16 	%rs31, %rs30, 3;
	mul.lo.s16 	%rs32, %rs31, 320;
	cvt.u32.u16 	%r231, %rs32;
	mul.wide.u32 	%rd75, %r231, 4;
	mad.lo.s64 	%rd76, %rd74, 250880, %rd75;
	mul.hi.u64 	%rd77, %rd139, -3689348814741910323;
	shr.u64 	%rd78, %rd77, 7;
	mul.lo.s64 	%rd79, %rd78, 640;
	sub.s64 	%rd80, %rd76, %rd79;
	add.s64 	%rd81, %rd8, %rd80;
	mul.hi.u64 	%rd82, %rd138, -1581149492032247281;
	shr.u64 	%rd83, %rd82, 12;
	mul.hi.u16 	%rs33, %rs42, -5617;
	shr.u16 	%rs34, %rs33, 12;
	mul.lo.s16 	%rs35, %rs34, 4480;
	sub.s16 	%rs36, %rs42, %rs35;
	mul.hi.u16 	%rs37, %rs36, 3277;
	shr.u16 	%rs38, %rs37, 3;
	mul.lo.s16 	%rs39, %rs38, 320;
	cvt.u32.u16 	%r232, %rs39;
	mul.wide.u32 	%rd84, %r232, 4;
	mad.lo.s64 	%rd85, %rd83, 250880, %rd84;
	mul.hi.u64 	%rd86, %rd138, -3689348814741910323;
	shr.u64 	%rd87, %rd86, 7;
	mul.lo.s64 	%rd88, %rd87, 640;
	sub.s64 	%rd89, %rd85, %rd88;
	add.s64 	%rd90, %rd8, %rd89;
	mul.hi.u64 	%rd91, %rd137, -1581149492032247281;
	shr.u64 	%rd92, %rd91, 12;
	cvt.u32.u64 	%r233, %rd92;
	mul.lo.s32 	%r234, %r233, %r225;
	cvt.u32.u64 	%r235, %rd137;
	sub.s32 	%r236, %r235, %r234;
	mul.hi.u32 	%r237, %r236, 26843546;
	mul.wide.u32 	%rd93, %r237, 1280;
	mad.lo.s64 	%rd94, %rd92, 250880, %rd93;
	mul.hi.u64 	%rd95, %rd137, -3689348814741910323;
	shr.u64 	%rd96, %rd95, 7;
	mul.lo.s64 	%rd97, %rd96, 640;
	sub.s64 	%rd98, %rd94, %rd97;
	add.s64 	%rd99, %rd8, %rd98;
	add.s64 	%rd100, %rd72, %rd10;
	add.s64 	%rd101, %rd100, %rd140;
	ld.global.nc.f32 	%f434, [%rd101];
	st.shared.f32 	[%r338+-16], %f434;
	add.s64 	%rd102, %rd99, %rd10;
	add.s64 	%rd103, %rd102, %rd140;
	ld.global.nc.f32 	%f435, [%rd103+8];
	st.shared.f32 	[%r338+-8], %f435;
	add.s64 	%rd104, %rd90, %rd10;
	add.s64 	%rd105, %rd104, %rd140;
	ld.global.nc.f32 	%f436, [%rd105+16];
	st.shared.f32 	[%r338], %f436;
	add.s64 	%rd106, %rd81, %rd10;
	add.s64 	%rd107, %rd106, %rd140;
	ld.global.nc.f32 	%f437, [%rd107+24];
	st.shared.f32 	[%r338+8], %f437;
	add.s32 	%r339, %r339, 32;
	add.s64 	%rd141, %rd141, 8;
	add.s64 	%rd140, %rd140, 32;
	add.s32 	%r338, %r338, 32;
	add.s16 	%rs43, %rs43, 8;
	add.s64 	%rd139, %rd139, 8;
	add.s16 	%rs42, %rs42, 8;
	add.s64 	%rd138, %rd138, 8;
	add.s64 	%rd137, %rd137, 8;
	setp.ne.s32 	%p12, %r339, 35856;
	@%p12 bra 	$L__BB0_21;
	mov.b32 	%r340, 0;
	shl.b32 	%r240, %r1, 4;
$L__BB0_23:
	shl.b32 	%r239, %r340, 5;
	add.s32 	%r241, %r239, %r240;
	and.b32  	%r242, %r241, 65408;
	shl.b32 	%r243, %r340, 1;
	add.s32 	%r244, %r243, %r1;
	and.b32  	%r245, %r1, 7;
	add.s32 	%r246, %r5, %r245;
	add.s32 	%r247, %r242, %r246;
	mul.wide.u32 	%rd108, %r247, 4;
	add.s64 	%rd109, %rd2, %rd108;
	ld.global.nc.f32 	%f438, [%rd109+81920];
	shl.b32 	%r248, %r244, 2;
	mov.u32 	%r249, _ZZ17my_kernel_kernel0E18placeholder_shared;
	add.s32 	%r250, %r249, %r248;
	st.shared.f32 	[%r250], %f438;
	add.s32 	%r251, %r241, 32;
	and.b32  	%r252, %r251, 65408;
	add.s32 	%r253, %r252, %r35;
	mul.wide.u32 	%rd110, %r253, 4;
	add.s64 	%rd111, %rd2, %rd110;
	ld.global.nc.f32 	%f439, [%rd111+81920];
	st.shared.f32 	[%r250+8], %f439;
	add.s32 	%r254, %r241, 64;
	and.b32  	%r255, %r254, 65408;
	add.s32 	%r256, %r255, %r36;
	mul.wide.u32 	%rd112, %r256, 4;
	add.s64 	%rd113, %rd2, %rd112;
	ld.global.nc.f32 	%f440, [%rd113+81920];
	st.shared.f32 	[%r250+16], %f440;
	add.s32 	%r257, %r241, 96;
	and.b32  	%r258, %r257, 65408;
	add.s32 	%r259, %r258, %r37;
	mul.wide.u32 	%rd114, %r259, 4;
	add.s64 	%rd115, %rd2, %rd114;
	ld.global.nc.f32 	%f441, [%rd115+81920];
	st.shared.f32 	[%r250+24], %f441;
	add.s32 	%r260, %r241, 128;
	and.b32  	%r261, %r260, 65408;
	add.s32 	%r262, %r261, %r246;
	mul.wide.u32 	%rd116, %r262, 4;
	add.s64 	%rd117, %rd2, %rd116;
	ld.global.nc.f32 	%f442, [%rd117+81920];
	st.shared.f32 	[%r250+32], %f442;
	add.s32 	%r263, %r241, 160;
	and.b32  	%r264, %r263, 65408;
	add.s32 	%r265, %r264, %r35;
	mul.wide.u32 	%rd118, %r265, 4;
	add.s64 	%rd119, %rd2, %rd118;
	ld.global.nc.f32 	%f443, [%rd119+81920];
	st.shared.f32 	[%r250+40], %f443;
	add.s32 	%r266, %r241, 192;
	and.b32  	%r267, %r266, 65408;
	add.s32 	%r268, %r267, %r36;
	mul.wide.u32 	%rd120, %r268, 4;
	add.s64 	%rd121, %rd2, %rd120;
	ld.global.nc.f32 	%f444, [%rd121+81920];
	st.shared.f32 	[%r250+48], %f444;
	add.s32 	%r269, %r241, 224;
	and.b32  	%r270, %r269, 65408;
	add.s32 	%r271, %r270, %r37;
	mul.wide.u32 	%rd122, %r271, 4;
	add.s64 	%rd123, %rd2, %rd122;
	ld.global.nc.f32 	%f445, [%rd123+81920];
	st.shared.f32 	[%r250+56], %f445;
	add.s32 	%r340, %r340, 8;
	setp.ne.s32 	%p13, %r340, 640;
	@%p13 bra 	$L__BB0_23;
	bar.sync 	0;
	mov.b32 	%r341, 0;
$L__BB0_25:
	shl.b32 	%r274, %r341, 1;
	mul.lo.s32 	%r73, %r341, 160;
	mul.wide.u32 	%rd124, %r274, 4;
	add.s64 	%rd25, %rd3, %rd124;
	ld.local.v2.f32 	{%f893, %f888}, [%rd25];
	ld.local.v2.f32 	{%f892, %f881}, [%rd25+112];
	ld.local.v2.f32 	{%f891, %f887}, [%rd25+224];
	ld.local.v2.f32 	{%f890, %f886}, [%rd25+448];
	ld.local.v2.f32 	{%f889, %f885}, [%rd25+672];
	ld.local.v2.f32 	{%f884, %f880}, [%rd25+336];
	ld.local.v2.f32 	{%f883, %f879}, [%rd25+560];
	ld.local.v2.f32 	{%f882, %f878}, [%rd25+784];
	mov.b32 	%r342, 0;
$L__BB0_26:
	add.s32 	%r275, %r73, %r342;
	shl.b32 	%r276, %r342, 3;
	add.s32 	%r277, %r6, %r276;
	shl.b32 	%r278, %r275, 2;
	mov.u32 	%r279, _ZZ17my_kernel_kernel0E18PaddedInput_shared;
	add.s32 	%r280, %r279, %r278;
	ld.shared.f32 	%f446, [%r280+17920];
	ld.shared.f32 	%f447, [%r280];
	shl.b32 	%r281, %r277, 2;
	add.s32 	%r283, %r249, %r281;
	ld.shared.f32 	%f448, [%r283];
	fma.rn.f32 	%f893, %f447, %f448, %f893;
	ld.shared.f32 	%f449, [%r283+16];
	fma.rn.f32 	%f891, %f447, %f449, %f891;
	fma.rn.f32 	%f890, %f446, %f448, %f890;
	fma.rn.f32 	%f889, %f446, %f449, %f889;
	ld.shared.f32 	%f450, [%r283+4];
	fma.rn.f32 	%f888, %f447, %f450, %f888;
	ld.shared.f32 	%f451, [%r283+20];
	fma.rn.f32 	%f887, %f447, %f451, %f887;
	fma.rn.f32 	%f886, %f446, %f450, %f886;
	fma.rn.f32 	%f885, %f446, %f451, %f885;
	ld.shared.f32 	%f452, [%r280+26880];
	ld.shared.f32 	%f453, [%r280+8960];
	fma.rn.f32 	%f892, %f453, %f448, %f892;
	fma.rn.f32 	%f884, %f453, %f449, %f884;
	fma.rn.f32 	%f883, %f452, %f448, %f883;
	fma.rn.f32 	%f882, %f452, %f449, %f882;
	fma.rn.f32 	%f881, %f453, %f450, %f881;
	fma.rn.f32 	%f880, %f453, %f451, %f880;
	fma.rn.f32 	%f879, %f452, %f450, %f879;
	fma.rn.f32 	%f878, %f452, %f451, %f878;
	add.s32 	%r342, %r342, 1;
	setp.ne.s32 	%p14, %r342, 40;
	@%p14 bra 	$L__BB0_26;
	st.local.v2.f32 	[%rd25], {%f893, %f888};
	st.local.v2.f32 	[%rd25+224], {%f891, %f887};
	st.local.v2.f32 	[%rd25+448], {%f890, %f886};
	st.local.v2.f32 	[%rd25+672], {%f889, %f885};
	st.local.v2.f32 	[%rd25+112], {%f892, %f881};
	st.local.v2.f32 	[%rd25+336], {%f884, %f880};
	st.local.v2.f32 	[%rd25+560], {%f883, %f879};
	st.local.v2.f32 	[%rd25+784], {%f882, %f878};
	add.s32 	%r341, %r341, 1;
	setp.ne.s32 	%p15, %r341, 14;
	@%p15 bra 	$L__BB0_25;
	mov.b32 	%r343, 0;
$L__BB0_29:
	shl.b32 	%r286, %r343, 1;
	mul.lo.s32 	%r78, %r343, 160;
	mul.wide.u32 	%rd125, %r286, 4;
	add.s64 	%rd26, %rd3, %rd125;
	ld.local.v2.f32 	{%f909, %f904}, [%rd26];
	ld.local.v2.f32 	{%f908, %f897}, [%rd26+112];
	ld.local.v2.f32 	{%f907, %f903}, [%rd26+224];
	ld.local.v2.f32 	{%f906, %f902}, [%rd26+448];
	ld.local.v2.f32 	{%f905, %f901}, [%rd26+672];
	ld.local.v2.f32 	{%f900, %f896}, [%rd26+336];
	ld.local.v2.f32 	{%f899, %f895}, [%rd26+560];
	ld.local.v2.f32 	{%f898, %f894}, [%rd26+784];
	mov.b32 	%r344, 0;
$L__BB0_30:
	add.s32 	%r287, %r78, %r344;
	shl.b32 	%r288, %r344, 3;
	add.s32 	%r289, %r6, %r288;
	shl.b32 	%r290, %r287, 2;
	add.s32 	%r292, %r290, %r279;
	ld.shared.f32 	%f454, [%r292+18080];
	ld.shared.f32 	%f455, [%r292+160];
	shl.b32 	%r293, %r289, 2;
	add.s32 	%r295, %r249, %r293;
	ld.shared.f32 	%f456, [%r295+1280];
	fma.rn.f32 	%f909, %f455, %f456, %f909;
	ld.shared.f32 	%f457, [%r295+1296];
	fma.rn.f32 	%f907, %f455, %f457, %f907;
	fma.rn.f32 	%f906, %f454, %f456, %f906;
	fma.rn.f32 	%f905, %f454, %f457, %f905;
	ld.shared.f32 	%f458, [%r295+1284];
	fma.rn.f32 	%f904, %f455, %f458, %f904;
	ld.shared.f32 	%f459, [%r295+1300];
	fma.rn.f32 	%f903, %f455, %f459, %f903;
	fma.rn.f32 	%f902, %f454, %f458, %f902;
	fma.rn.f32 	%f901, %f454, %f459, %f901;
	ld.shared.f32 	%f460, [%r292+27040];
	ld.shared.f32 	%f461, [%r292+9120];
	fma.rn.f32 	%f908, %f461, %f456, %f908;
	fma.rn.f32 	%f900, %f461, %f457, %f900;
	fma.rn.f32 	%f899, %f460, %f456, %f899;
	fma.rn.f32 	%f898, %f460, %f457, %f898;
	fma.rn.f32 	%f897, %f461, %f458, %f897;
	fma.rn.f32 	%f896, %f461, %f459, %f896;
	fma.rn.f32 	%f895, %f460, %f458, %f895;
	fma.rn.f32 	%f894, %f460, %f459, %f894;
	add.s32 	%r344, %r344, 1;
	setp.ne.s32 	%p16, %r344, 40;
	@%p16 bra 	$L__BB0_30;
	st.local.v2.f32 	[%rd26], {%f909, %f904};
	st.local.v2.f32 	[%rd26+224], {%f907, %f903};
	st.local.v2.f32 	[%rd26+448], {%f906, %f902};
	st.local.v2.f32 	[%rd26+672], {%f905, %f901};
	st.local.v2.f32 	[%rd26+112], {%f908, %f897};
	st.local.v2.f32 	[%rd26+336], {%f900, %f896};
	st.local.v2.f32 	[%rd26+560], {%f899, %f895};
	st.local.v2.f32 	[%rd26+784], {%f898, %f894};
	add.s32 	%r343, %r343, 1;
	setp.ne.s32 	%p17, %r343, 14;
	@%p17 bra 	$L__BB0_29;
	mov.b32 	%r345, 0;
$L__BB0_33:
	shl.b32 	%r298, %r345, 1;
	mul.lo.s32 	%r83, %r345, 160;
	mul.wide.u32 	%rd126, %r298, 4;
	add.s64 	%rd27, %rd3, %rd126;
	ld.local.v2.f32 	{%f925, %f920}, [%rd27];
	ld.local.v2.f32 	{%f924, %f913}, [%rd27+112];
	ld.local.v2.f32 	{%f923, %f919}, [%rd27+224];
	ld.local.v2.f32 	{%f922, %f918}, [%rd27+448];
	ld.local.v2.f32 	{%f921, %f917}, [%rd27+672];
	ld.local.v2.f32 	{%f916, %f912}, [%rd27+336];
	ld.local.v2.f32 	{%f915, %f911}, [%rd27+560];
	ld.local.v2.f32 	{%f914, %f910}, [%rd27+784];
	mov.b32 	%r346, 0;
$L__BB0_34:
	add.s32 	%r299, %r83, %r346;
	shl.b32 	%r300, %r346, 3;
	add.s32 	%r301, %r6, %r300;
	shl.b32 	%r302, %r299, 2;
	add.s32 	%r304, %r302, %r279;
	ld.shared.f32 	%f462, [%r304+18240];
	ld.shared.f32 	%f463, [%r304+320];
	shl.b32 	%r305, %r301, 2;
	add.s32 	%r307, %r249, %r305;
	ld.shared.f32 	%f464, [%r307+2560];
	fma.rn.f32 	%f925, %f463, %f464, %f925;
	ld.shared.f32 	%f465, [%r307+2576];
	fma.rn.f32 	%f923, %f463, %f465, %f923;
	fma.rn.f32 	%f922, %f462, %f464, %f922;
	fma.rn.f32 	%f921, %f462, %f465, %f921;
	ld.shared.f32 	%f466, [%r307+2564];
	fma.rn.f32 	%f920, %f463, %f466, %f920;
	ld.shared.f32 	%f467, [%r307+2580];
	fma.rn.f32 	%f919, %f463, %f467, %f919;
	fma.rn.f32 	%f918, %f462, %f466, %f918;
	fma.rn.f32 	%f917, %f462, %f467, %f917;
	ld.shared.f32 	%f468, [%r304+27200];
	ld.shared.f32 	%f469, [%r304+9280];
	fma.rn.f32 	%f924, %f469, %f464, %f924;
	fma.rn.f32 	%f916, %f469, %f465, %f916;
	fma.rn.f32 	%f915, %f468, %f464, %f915;
	fma.rn.f32 	%f914, %f468, %f465, %f914;
	fma.rn.f32 	%f913, %f469, %f466, %f913;
	fma.rn.f32 	%f912, %f469, %f467, %f912;
	fma.rn.f32 	%f911, %f468, %f466, %f911;
	fma.rn.f32 	%f910, %f468, %f467, %f910;
	add.s32 	%r346, %r346, 1;
	setp.ne.s32 	%p18, %r346, 40;
	@%p18 bra 	$L__BB0_34;
	st.local.v2.f32 	[%rd27], {%f925, %f920};
	st.local.v2.f32 	[%rd27+224], {%f923, %f919};
	st.local.v2.f32 	[%rd27+448], {%f922, %f918};
	st.local.v2.f32 	[%rd27+672], {%f921, %f917};
	st.local.v2.f32 	[%rd27+112], {%f924, %f913};
	st.local.v2.f32 	[%rd27+336], {%f916, %f912};
	st.local.v2.f32 	[%rd27+560], {%f915, %f911};
	st.local.v2.f32 	[%rd27+784], {%f914, %f910};
	add.s32 	%r345, %r345, 1;
	setp.ne.s32 	%p19, %r345, 14;
	@%p19 bra 	$L__BB0_33;
	mov.b32 	%r347, 0;
$L__BB0_37:
	shl.b32 	%r310, %r347, 1;
	mul.wide.u32 	%rd127, %r310, 4;
	add.s64 	%rd28, %rd3, %rd127;
	ld.local.v2.f32 	{%f941, %f936}, [%rd28];
	ld.local.v2.f32 	{%f940, %f929}, [%rd28+112];
	ld.local.v2.f32 	{%f939, %f935}, [%rd28+224];
	ld.local.v2.f32 	{%f938, %f934}, [%rd28+448];
	ld.local.v2.f32 	{%f937, %f933}, [%rd28+672];
	ld.local.v2.f32 	{%f932, %f928}, [%rd28+336];
	ld.local.v2.f32 	{%f931, %f927}, [%rd28+560];
	ld.local.v2.f32 	{%f930, %f926}, [%rd28+784];
	mad.lo.s32 	%r312, %r347, 640, %r279;
	add.s32 	%r348, %r312, 18400;
	mov.b32 	%r349, 3840;
	mov.u32 	%r350, %r55;
$L__BB0_38:
	ld.shared.f32 	%f470, [%r348];
	ld.shared.f32 	%f471, [%r348+-17920];
	ld.shared.f32 	%f472, [%r350+-20];
	fma.rn.f32 	%f941, %f471, %f472, %f941;
	ld.shared.f32 	%f473, [%r350+-4];
	fma.rn.f32 	%f939, %f471, %f473, %f939;
	fma.rn.f32 	%f938, %f470, %f472, %f938;
	fma.rn.f32 	%f937, %f470, %f473, %f937;
	ld.shared.f32 	%f474, [%r350+-16];
	fma.rn.f32 	%f936, %f471, %f474, %f936;
	ld.shared.f32 	%f475, [%r350];
	fma.rn.f32 	%f935, %f471, %f475, %f935;
	fma.rn.f32 	%f934, %f470, %f474, %f934;
	fma.rn.f32 	%f933, %f470, %f475, %f933;
	ld.shared.f32 	%f476, [%r348+8960];
	ld.shared.f32 	%f477, [%r348+-8960];
	fma.rn.f32 	%f940, %f477, %f472, %f940;
	fma.rn.f32 	%f932, %f477, %f473, %f932;
	fma.rn.f32 	%f931, %f476, %f472, %f931;
	fma.rn.f32 	%f930, %f476, %f473, %f930;
	fma.rn.f32 	%f929, %f477, %f474, %f929;
	fma.rn.f32 	%f928, %f477, %f475, %f928;
	fma.rn.f32 	%f927, %f476, %f474, %f927;
	fma.rn.f32 	%f926, %f476, %f475, %f926;
	add.s32 	%r350, %r350, 32;
	add.s32 	%r349, %r349, 32;
	add.s32 	%r348, %r348, 4;
	setp.ne.s32 	%p20, %r349, 5120;
	@%p20 bra 	$L__BB0_38;
	st.local.v2.f32 	[%rd28], {%f941, %f936};
	st.local.v2.f32 	[%rd28+224], {%f939, %f935};
	st.local.v2.f32 	[%rd28+448], {%f938, %f934};
	st.local.v2.f32 	[%rd28+672], {%f937, %f933};
	st.local.v2.f32 	[%rd28+112], {%f940, %f929};
	st.local.v2.f32 	[%rd28+336], {%f932, %f928};
	st.local.v2.f32 	[%rd28+560], {%f931, %f927};
	st.local.v2.f32 	[%rd28+784], {%f930, %f926};
	add.s32 	%r347, %r347, 1;
	setp.ne.s32 	%p21, %r347, 14;
	@%p21 bra 	$L__BB0_37;
	ld.param.u64 	%rd136, [my_kernel_kernel0_param_3];
	ld.param.u64 	%rd135, [my_kernel_kernel0_param_2];
	add.s32 	%r314, %r5, %r6;
	mad.lo.s32 	%r96, %r2, 3584, %r314;
	cvta.to.global.u64 	%rd128, %rd136;
	mul.wide.u32 	%rd129, %r314, 4;
	add.s64 	%rd130, %rd128, %rd129;
	ld.global.nc.f32 	%f385, [%rd130];
	ld.global.nc.f32 	%f386, [%rd130+16];
	ld.global.nc.f32 	%f387, [%rd130+4];
	ld.global.nc.f32 	%f388, [%rd130+20];
	cvta.to.global.u64 	%rd29, %rd135;
	mov.b32 	%r351, 0;
	mov.pred 	%p24, -1;
$L__BB0_41:
	mov.pred 	%p1, %p24;
	mul.lo.s32 	%r316, %r351, 28;
	mad.lo.s32 	%r317, %r351, 1792, %r96;
	mul.wide.u32 	%rd131, %r316, 4;
	add.s64 	%rd132, %rd3, %rd131;
	ld.local.v4.f32 	{%f478, %f479, %f480, %f481}, [%rd132];
	add.f32 	%f482, %f478, %f385;
	max.f32 	%f483, %f482, 0f00000000;
	mul.wide.u32 	%rd133, %r317, 4;
	add.s64 	%rd134, %rd29, %rd133;
	st.global.f32 	[%rd134], %f483;
	ld.local.v4.f32 	{%f484, %f485, %f486, %f487}, [%rd132+224];
	add.f32 	%f488, %f484, %f386;
	max.f32 	%f489, %f488, 0f00000000;
	st.global.f32 	[%rd134+16], %f489;
	ld.local.v4.f32 	{%f490, %f491, %f492, %f493}, [%rd132+448];
	add.f32 	%f494, %f490, %f385;
	max.f32 	%f495, %f494, 0f00000000;
	st.global.f32 	[%rd134+100352], %f495;
	ld.local.v4.f32 	{%f496, %f497, %f498, %f499}, [%rd132+672];
	add.f32 	%f500, %f496, %f386;
	max.f32 	%f501, %f500, 0f00000000;
	st.global.f32 	[%rd134+100368], %f501;
	add.f32 	%f502, %f479, %f387;
	max.f32 	%f503, %f502, 0f00000000;
	st.global.f32 	[%rd134+4], %f503;
	add.f32 	%f504, %f485, %f388;
	max.f32 	%f505, %f504, 0f00000000;
	st.global.f32 	[%rd134+20], %f505;
	add.f32 	%f506, %f491, %f387;
	max.f32 	%f507, %f506, 0f00000000;
	st.global.f32 	[%rd134+100356], %f507;
	add.f32 	%f508, %f497, %f388;
	max.f32 	%f509, %f508, 0f00000000;
	st.global.f32 	[%rd134+100372], %f509;
	add.f32 	%f510, %f480, %f385;
	max.f32 	%f511, %f510, 0f00000000;
	st.global.f32 	[%rd134+512], %f511;
	add.f32 	%f512, %f486, %f386;
	max.f32 	%f513, %f512, 0f00000000;
	st.global.f32 	[%rd134+528], %f513;
	add.f32 	%f514, %f492, %f385;
	max.f32 	%f515, %f514, 0f00000000;
	st.global.f32 	[%rd134+100864], %f515;
	add.f32 	%f516, %f498, %f386;
	max.f32 	%f517, %f516, 0f00000000;
	st.global.f32 	[%rd134+100880], %f517;
	add.f32 	%f518, %f481, %f387;
	max.f32 	%f519, %f518, 0f00000000;
	st.global.f32 	[%rd134+516], %f519;
	add.f32 	%f520, %f487, %f388;
	max.f32 	%f521, %f520, 0f00000000;
	st.global.f32 	[%rd134+532], %f521;
	add.f32 	%f522, %f493, %f387;
	max.f32 	%f523, %f522, 0f00000000;
	st.global.f32 	[%rd134+100868], %f523;
	add.f32 	%f524, %f499, %f388;
	max.f32 	%f525, %f524, 0f00000000;
	st.global.f32 	[%rd134+100884], %f525;
	ld.local.v4.f32 	{%f526, %f527, %f528, %f529}, [%rd132+16];
	add.f32 	%f530, %f526, %f385;
	max.f32 	%f531, %f530, 0f00000000;
	st.global.f32 	[%rd134+1024], %f531;
	ld.local.v4.f32 	{%f532, %f533, %f534, %f535}, [%rd132+240];
	add.f32 	%f536, %f532, %f386;
	max.f32 	%f537, %f536, 0f00000000;
	st.global.f32 	[%rd134+1040], %f537;
	ld.local.v4.f32 	{%f538, %f539, %f540, %f541}, [%rd132+464];
	add.f32 	%f542, %f538, %f385;
	max.f32 	%f543, %f542, 0f00000000;
	st.global.f32 	[%rd134+101376], %f543;
	ld.local.v4.f32 	{%f544, %f545, %f546, %f547}, [%rd132+688];
	add.f32 	%f548, %f544, %f386;
	max.f32 	%f549, %f548, 0f00000000;
	st.global.f32 	[%rd134+101392], %f549;
	add.f32 	%f550, %f527, %f387;
	max.f32 	%f551, %f550, 0f00000000;
	st.global.f32 	[%rd134+1028], %f551;
	add.f32 	%f552, %f533, %f388;
	max.f32 	%f553, %f552, 0f00000000;
	st.global.f32 	[%rd134+1044], %f553;
	add.f32 	%f554, %f539, %f387;
	max.f32 	%f555, %f554, 0f00000000;
	st.global.f32 	[%rd134+101380], %f555;
	add.f32 	%f556, %f545, %f388;
	max.f32 	%f557, %f556, 0f00000000;
	st.global.f32 	[%rd134+101396], %f557;
	add.f32 	%f558, %f528, %f385;
	max.f32 	%f559, %f558, 0f00000000;
	st.global.f32 	[%rd134+1536], %f559;
	add.f32 	%f560, %f534, %f386;
	max.f32 	%f561, %f560, 0f00000000;
	st.global.f32 	[%rd134+1552], %f561;
	add.f32 	%f562, %f540, %f385;
	max.f32 	%f563, %f562, 0f00000000;
	st.global.f32 	[%rd134+101888], %f563;
	add.f32 	%f564, %f546, %f386;
	max.f32 	%f565, %f564, 0f00000000;
	st.global.f32 	[%rd134+101904], %f565;
	add.f32 	%f566, %f529, %f387;
	max.f32 	%f567, %f566, 0f00000000;
	st.global.f32 	[%rd134+1540], %f567;
	add.f32 	%f568, %f535, %f388;
	max.f32 	%f569, %f568, 0f00000000;
	st.global.f32 	[%rd134+1556], %f569;
	add.f32 	%f570, %f541, %f387;
	max.f32 	%f571, %f570, 0f00000000;
	st.global.f32 	[%rd134+101892], %f571;
	add.f32 	%f572, %f547, %f388;
	max.f32 	%f573, %f572, 0f00000000;
	st.global.f32 	[%rd134+101908], %f573;
	ld.local.v4.f32 	{%f574, %f575, %f576, %f577}, [%rd132+32];
	add.f32 	%f578, %f574, %f385;
	max.f32 	%f579, %f578, 0f00000000;
	st.global.f32 	[%rd134+2048], %f579;
	ld.local.v4.f32 	{%f580, %f581, %f582, %f583}, [%rd132+256];
	add.f32 	%f584, %f580, %f386;
	max.f32 	%f585, %f584, 0f00000000;
	st.global.f32 	[%rd134+2064], %f585;
	ld.local.v4.f32 	{%f586, %f587, %f588, %f589}, [%rd132+480];
	add.f32 	%f590, %f586, %f385;
	max.f32 	%f591, %f590, 0f00000000;
	st.global.f32 	[%rd134+102400], %f591;
	ld.local.v4.f32 	{%f592, %f593, %f594, %f595}, [%rd132+704];
	add.f32 	%f596, %f592, %f386;
	max.f32 	%f597, %f596, 0f00000000;
	st.global.f32 	[%rd134+102416], %f597;
	add.f32 	%f598, %f575, %f387;
	max.f32 	%f599, %f598, 0f00000000;
	st.global.f32 	[%rd134+2052], %f599;
	add.f32 	%f600, %f581, %f388;
	max.f32 	%f601, %f600, 0f00000000;
	st.global.f32 	[%rd134+2068], %f601;
	add.f32 	%f602, %f587, %f387;
	max.f32 	%f603, %f602, 0f00000000;
	st.global.f32 	[%rd134+102404], %f603;
	add.f32 	%f604, %f593, %f388;
	max.f32 	%f605, %f604, 0f00000000;
	st.global.f32 	[%rd134+102420], %f605;
	add.f32 	%f606, %f576, %f385;
	max.f32 	%f607, %f606, 0f00000000;
	st.global.f32 	[%rd134+2560], %f607;
	add.f32 	%f608, %f582, %f386;
	max.f32 	%f609, %f608, 0f00000000;
	st.global.f32 	[%rd134+2576], %f609;
	add.f32 	%f610, %f588, %f385;
	max.f32 	%f611, %f610, 0f00000000;
	st.global.f32 	[%rd134+102912], %f611;
	add.f32 	%f612, %f594, %f386;
	max.f32 	%f613, %f612, 0f00000000;
	st.global.f32 	[%rd134+102928], %f613;
	add.f32 	%f614, %f577, %f387;
	max.f32 	%f615, %f614, 0f00000000;
	st.global.f32 	[%rd134+2564], %f615;
	add.f32 	%f616, %f583, %f388;
	max.f32 	%f617, %f616, 0f00000000;
	st.global.f32 	[%rd134+2580], %f617;
	add.f32 	%f618, %f589, %f387;
	max.f32 	%f619, %f618, 0f00000000;
	st.global.f32 	[%rd134+102916], %f619;
	add.f32 	%f620, %f595, %f388;
	max.f32 	%f621, %f620, 0f00000000;
	st.global.f32 	[%rd134+102932], %f621;
	ld.local.v4.f32 	{%f622, %f623, %f624, %f625}, [%rd132+48];
	add.f32 	%f626, %f622, %f385;
	max.f32 	%f627, %f626, 0f00000000;
	st.global.f32 	[%rd134+3072], %f627;
	ld.local.v4.f32 	{%f628, %f629, %f630, %f631}, [%rd132+272];
	add.f32 	%f632, %f628, %f386;
	max.f32 	%f633, %f632, 0f00000000;
	st.global.f32 	[%rd134+3088], %f633;
	ld.local.v4.f32 	{%f634, %f635, %f636, %f637}, [%rd132+496];
	add.f32 	%f638, %f634, %f385;
	max.f32 	%f639, %f638, 0f00000000;
	st.global.f32 	[%rd134+103424], %f639;
	ld.local.v4.f32 	{%f640, %f641, %f642, %f643}, [%rd132+720];
	add.f32 	%f644, %f640, %f386;
	max.f32 	%f645, %f644, 0f00000000;
	st.global.f32 	[%rd134+103440], %f645;
	add.f32 	%f646, %f623, %f387;
	max.f32 	%f647, %f646, 0f00000000;
	st.global.f32 	[%rd134+3076], %f647;
	add.f32 	%f648, %f629, %f388;
	max.f32 	%f649, %f648, 0f00000000;
	st.global.f32 	[%rd134+3092], %f649;
	add.f32 	%f650, %f635, %f387;
	max.f32 	%f651, %f650, 0f00000000;
	st.global.f32 	[%rd134+103428], %f651;
	add.f32 	%f652, %f641, %f388;
	max.f32 	%f653, %f652, 0f00000000;
	st.global.f32 	[%rd134+103444], %f653;
	add.f32 	%f654, %f624, %f385;
	max.f32 	%f655, %f654, 0f00000000;
	st.global.f32 	[%rd134+3584], %f655;
	add.f32 	%f656, %f630, %f386;
	max.f32 	%f657, %f656, 0f00000000;
	st.global.f32 	[%rd134+3600], %f657;
	add.f32 	%f658, %f636, %f385;
	max.f32 	%f659, %f658, 0f00000000;
	st.global.f32 	[%rd134+103936], %f659;
	add.f32 	%f660, %f642, %f386;
	max.f32 	%f661, %f660, 0f00000000;
	st.global.f32 	[%rd134+103952], %f661;
	add.f32 	%f662, %f625, %f387;
	max.f32 	%f663, %f662, 0f00000000;
	st.global.f32 	[%rd134+3588], %f663;
	add.f32 	%f664, %f631, %f388;
	max.f32 	%f665, %f664, 0f00000000;
	st.global.f32 	[%rd134+3604], %f665;
	add.f32 	%f666, %f637, %f387;
	max.f32 	%f667, %f666, 0f00000000;
	st.global.f32 	[%rd134+103940], %f667;
	add.f32 	%f668, %f643, %f388;
	max.f32 	%f669, %f668, 0f00000000;
	st.global.f32 	[%rd134+103956], %f669;
	ld.local.v4.f32 	{%f670, %f671, %f672, %f673}, [%rd132+64];
	add.f32 	%f674, %f670, %f385;
	max.f32 	%f675, %f674, 0f00000000;
	st.global.f32 	[%rd134+4096], %f675;
	ld.local.v4.f32 	{%f676, %f677, %f678, %f679}, [%rd132+288];
	add.f32 	%f680, %f676, %f386;
	max.f32 	%f681, %f680, 0f00000000;
	st.global.f32 	[%rd134+4112], %f681;
	ld.local.v4.f32 	{%f682, %f683, %f684, %f685}, [%rd132+512];
	add.f32 	%f686, %f682, %f385;
	max.f32 	%f687, %f686, 0f00000000;
	st.global.f32 	[%rd134+104448], %f687;
	ld.local.v4.f32 	{%f688, %f689, %f690, %f691}, [%rd132+736];
	add.f32 	%f692, %f688, %f386;
	max.f32 	%f693, %f692, 0f00000000;
	st.global.f32 	[%rd134+104464], %f693;
	add.f32 	%f694, %f671, %f387;
	max.f32 	%f695, %f694, 0f00000000;
	st.global.f32 	[%rd134+4100], %f695;
	add.f32 	%f696, %f677, %f388;
	max.f32 	%f697, %f696, 0f00000000;
	st.global.f32 	[%rd134+4116], %f697;
	add.f32 	%f698, %f683, %f387;
	max.f32 	%f699, %f698, 0f00000000;
	st.global.f32 	[%rd134+104452], %f699;
	add.f32 	%f700, %f689, %f388;
	max.f32 	%f701, %f700, 0f00000000;
	st.global.f32 	[%rd134+104468], %f701;
	add.f32 	%f702, %f672, %f385;
	max.f32 	%f703, %f702, 0f00000000;
	st.global.f32 	[%rd134+4608], %f703;
	add.f32 	%f704, %f678, %f386;
	max.f32 	%f705, %f704, 0f00000000;
	st.global.f32 	[%rd134+4624], %f705;
	add.f32 	%f706, %f684, %f385;
	max.f32 	%f707, %f706, 0f00000000;
	st.global.f32 	[%rd134+104960], %f707;
	add.f32 	%f708, %f690, %f386;
	max.f32 	%f709, %f708, 0f00000000;
	st.global.f32 	[%rd134+104976], %f709;
	add.f32 	%f710, %f673, %f387;
	max.f32 	%f711, %f710, 0f00000000;
	st.global.f32 	[%rd134+4612], %f711;
	add.f32 	%f712, %f679, %f388;
	max.f32 	%f713, %f712, 0f00000000;
	st.global.f32 	[%rd134+4628], %f713;
	add.f32 	%f714, %f685, %f387;
	max.f32 	%f715, %f714, 0f00000000;
	st.global.f32 	[%rd134+104964], %f715;
	add.f32 	%f716, %f691, %f388;
	max.f32 	%f717, %f716, 0f00000000;
	st.global.f32 	[%rd134+104980], %f717;
	ld.local.v4.f32 	{%f718, %f719, %f720, %f721}, [%rd132+80];
	add.f32 	%f722, %f718, %f385;
	max.f32 	%f723, %f722, 0f00000000;
	st.global.f32 	[%rd134+5120], %f723;
	ld.local.v4.f32 	{%f724, %f725, %f726, %f727}, [%rd132+304];
	add.f32 	%f728, %f724, %f386;
	max.f32 	%f729, %f728, 0f00000000;
	st.global.f32 	[%rd134+5136], %f729;
	ld.local.v4.f32 	{%f730, %f731, %f732, %f733}, [%rd132+528];
	add.f32 	%f734, %f730, %f385;
	max.f32 	%f735, %f734, 0f00000000;
	st.global.f32 	[%rd134+105472], %f735;
	ld.local.v4.f32 	{%f736, %f737, %f738, %f739}, [%rd132+752];
	add.f32 	%f740, %f736, %f386;
	max.f32 	%f741, %f740, 0f00000000;
	st.global.f32 	[%rd134+105488], %f741;
	add.f32 	%f742, %f719, %f387;
	max.f32 	%f743, %f742, 0f00000000;
	st.global.f32 	[%rd134+5124], %f743;
	add.f32 	%f744, %f725, %f388;
	max.f32 	%f745, %f744, 0f00000000;
	st.global.f32 	[%rd134+5140], %f745;
	add.f32 	%f746, %f731, %f387;
	max.f32 	%f747, %f746, 0f00000000;
	st.global.f32 	[%rd134+105476], %f747;
	add.f32 	%f748, %f737, %f388;
	max.f32 	%f749, %f748, 0f00000000;
	st.global.f32 	[%rd134+105492], %f749;
	add.f32 	%f750, %f720, %f385;
	max.f32 	%f751, %f750, 0f00000000;
	st.global.f32 	[%rd134+5632], %f751;
	add.f32 	%f752, %f726, %f386;
	max.f32 	%f753, %f752, 0f00000000;
	st.global.f32 	[%rd134+5648], %f753;
	add.f32 	%f754, %f732, %f385;
	max.f32 	%f755, %f754, 0f00000000;
	st.global.f32 	[%rd134+105984], %f755;
	add.f32 	%f756, %f738, %f386;
	max.f32 	%f757, %f756, 0f00000000;
	st.global.f32 	[%rd134+106000], %f757;
	add.f32 	%f758, %f721, %f387;
	max.f32 	%f759, %f758, 0f00000000;
	st.global.f32 	[%rd134+5636], %f759;
	add.f32 	%f760, %f727, %f388;
	max.f32 	%f761, %f760, 0f00000000;
	st.global.f32 	[%rd134+5652], %f761;
	add.f32 	%f762, %f733, %f387;
	max.f32 	%f763, %f762, 0f00000000;
	st.global.f32 	[%rd134+105988], %f763;
	add.f32 	%f764, %f739, %f388;
	max.f32 	%f765, %f764, 0f00000000;
	st.global.f32 	[%rd134+106004], %f765;
	ld.local.v4.f32 	{%f766, %f767, %f768, %f769}, [%rd132+96];
	add.f32 	%f770, %f766, %f385;
	max.f32 	%f771, %f770, 0f00000000;
	st.global.f32 	[%rd134+6144], %f771;
	ld.local.v4.f32 	{%f772, %f773, %f774, %f775}, [%rd132+320];
	add.f32 	%f776, %f772, %f386;
	max.f32 	%f777, %f776, 0f00000000;
	st.global.f32 	[%rd134+6160], %f777;
	ld.local.v4.f32 	{%f778, %f779, %f780, %f781}, [%rd132+544];
	add.f32 	%f782, %f778, %f385;
	max.f32 	%f783, %f782, 0f00000000;
	st.global.f32 	[%rd134+106496], %f783;
	ld.local.v4.f32 	{%f784, %f785, %f786, %f787}, [%rd132+768];
	add.f32 	%f788, %f784, %f386;
	max.f32 	%f789, %f788, 0f00000000;
	st.global.f32 	[%rd134+106512], %f789;
	add.f32 	%f790, %f767, %f387;
	max.f32 	%f791, %f790, 0f00000000;
	st.global.f32 	[%rd134+6148], %f791;
	add.f32 	%f792, %f773, %f388;
	max.f32 	%f793, %f792, 0f00000000;
	st.global.f32 	[%rd134+6164], %f793;
	add.f32 	%f794, %f779, %f387;
	max.f32 	%f795, %f794, 0f00000000;
	st.global.f32 	[%rd134+106500], %f795;
	add.f32 	%f796, %f785, %f388;
	max.f32 	%f797, %f796, 0f00000000;
	st.global.f32 	[%rd134+106516], %f797;
	add.f32 	%f798, %f768, %f385;
	max.f32 	%f799, %f798, 0f00000000;
	st.global.f32 	[%rd134+6656], %f799;
	add.f32 	%f800, %f774, %f386;
	max.f32 	%f801, %f800, 0f00000000;
	st.global.f32 	[%rd134+6672], %f801;
	add.f32 	%f802, %f780, %f385;
	max.f32 	%f803, %f802, 0f00000000;
	st.global.f32 	[%rd134+107008], %f803;
	add.f32 	%f804, %f786, %f386;
	max.f32 	%f805, %f804, 0f00000000;
	st.global.f32 	[%rd134+107024], %f805;
	add.f32 	%f806, %f769, %f387;
	max.f32 	%f807, %f806, 0f00000000;
	st.global.f32 	[%rd134+6660], %f807;
	add.f32 	%f808, %f775, %f388;
	max.f32 	%f809, %f808, 0f00000000;
	st.global.f32 	[%rd134+6676], %f809;
	add.f32 	%f810, %f781, %f387;
	max.f32 	%f811, %f810, 0f00000000;
	st.global.f32 	[%rd134+107012], %f811;
	add.f32 	%f812, %f787, %f388;
	max.f32 	%f813, %f812, 0f00000000;
	st.global.f32 	[%rd134+107028], %f813;
	mov.b32 	%r351, 1;
	mov.pred 	%p24, 0;
	@%p1 bra 	$L__BB0_41;
	ret;

}


// ===== COMPILED SASS (sm_100) =====

	.target	sm_100

	.elftype	@"ET_EXEC"


//--------------------- .note.nv.tkinfo           --------------------------
	.section	.note.nv.tkinfo,"",@"SHT_NOTE"
	.sectionflags	@"SHF_NOTE_NV_TKINFO"
	.tkinfo
        /*0018*/ 	.word	0x00000002
        /*0030*/ 	.string	""
        /*0030*/ 	.string	"ptxas"
        /*0030*/ 	.string	"Cuda compilation tools, release 13.0, V13.0.88"
        /*0030*/ 	.string	"Build cuda_13.0.r13.0/compiler.36424714_0"
        /*0030*/ 	.string	"-arch sm_100 -m 64 "



//--------------------- .note.nv.cuinfo           --------------------------
	.section	.note.nv.cuinfo,"",@"SHT_NOTE"
	.sectionflags	@"SHF_NOTE_NV_CUINFO"
        /*0018*/ 	.short	0x0002
        /*001a*/ 	.short	0x0064
        /*001c*/ 	.short	0x0082
	.zero		2


//--------------------- .nv.info                  --------------------------
	.section	.nv.info,"",@"SHT_CUDA_INFO"
	.align	4


	//----- nvinfo : EIATTR_REGCOUNT
	.align		4
        /*0000*/ 	.byte	0x04, 0x2f
        /*0002*/ 	.short	(.L_1 - .L_0)
	.align		4
.L_0:
        /*0004*/ 	.word	index@(my_kernel_kernel0)
        /*0008*/ 	.word	0x00000038


	//----- nvinfo : EIATTR_FRAME_SIZE
	.align		4
.L_1:
        /*000c*/ 	.byte	0x04, 0x11
        /*000e*/ 	.short	(.L_3 - .L_2)
	.align		4
.L_2:
        /*0010*/ 	.word	index@(my_kernel_kernel0)
        /*0014*/ 	.word	0x00000380


	//----- nvinfo : EIATTR_MIN_STACK_SIZE
	.align		4
.L_3:
        /*0018*/ 	.byte	0x04, 0x12
        /*001a*/ 	.short	(.L_5 - .L_4)
	.align		4
.L_4:
        /*001c*/ 	.word	index@(my_kernel_kernel0)
        /*0020*/ 	.word	0x00000380
.L_5:


//--------------------- .nv.compat                --------------------------
	.section	.nv.compat,"",@"SHT_CUDA_COMPAT_INFO"
	.align	4
        /*0000*/ 	.byte	0x02, 0x09, 0x00, 0x00, 0x02, 0x02, 0x01, 0x00, 0x02, 0x05, 0x05, 0x00, 0x03, 0x07, 0x01, 0x01
        /*0010*/ 	.byte	0x02, 0x03, 0x00, 0x00, 0x02, 0x06, 0x01, 0x00, 0x04, 0x0b, 0x08, 0x00, 0x09, 0x00, 0x00, 0x00
        /*0020*/ 	.byte	0x00, 0x00, 0x00, 0x00


//--------------------- .nv.info.my_kernel_kernel0 --------------------------
	.section	.nv.info.my_kernel_kernel0,"",@"SHT_CUDA_INFO"
	.sectionflags	@""
	.align	4


	//----- nvinfo : EIATTR_CUDA_API_VERSION
	.align		4
        /*0000*/ 	.byte	0x04, 0x37
        /*0002*/ 	.short	(.L_7 - .L_6)
.L_6:
        /*0004*/ 	.word	0x00000082


	//----- nvinfo : EIATTR_KPARAM_INFO
	.align		4
.L_7:
        /*0008*/ 	.byte	0x04, 0x17
        /*000a*/ 	.short	(.L_9 - .L_8)
.L_8:
        /*000c*/ 	.word	0x00000000
        /*0010*/ 	.short	0x0003
        /*0012*/ 	.short	0x0018
        /*0014*/ 	.byte	0x00, 0xf5, 0x21, 0x00


	//----- nvinfo : EIATTR_KPARAM_INFO
	.align		4
.L_9:
        /*0018*/ 	.byte	0x04, 0x17
        /*001a*/ 	.short	(.L_11 - .L_10)
.L_10:
        /*001c*/ 	.word	0x00000000
        /*0020*/ 	.short	0x0002
        /*0022*/ 	.short	0x0010
        /*0024*/ 	.byte	0x00, 0xf5, 0x21, 0x00


	//----- nvinfo : EIATTR_KPARAM_INFO
	.align		4
.L_11:
        /*0028*/ 	.byte	0x04, 0x17
        /*002a*/ 	.short	(.L_13 - .L_12)
.L_12:
        /*002c*/ 	.word	0x00000000
        /*0030*/ 	.short	0x0001
        /*0032*/ 	.short	0x0008
        /*0034*/ 	.byte	0x00, 0xf5, 0x21, 0x00


	//----- nvinfo : EIATTR_KPARAM_INFO
	.align		4
.L_13:
        /*0038*/ 	.byte	0x04, 0x17
        /*003a*/ 	.short	(.L_15 - .L_14)
.L_14:
        /*003c*/ 	.word	0x00000000
        /*0040*/ 	.short	0x0000
        /*0042*/ 	.short	0x0000
        /*0044*/ 	.byte	0x00, 0xf5, 0x21, 0x00


	//----- nvinfo : EIATTR_SPARSE_MMA_MASK
	.align		4
.L_15:
        /*0048*/ 	.byte	0x03, 0x50
        /*004a*/ 	.short	0x0000


	//----- nvinfo : EIATTR_MAXREG_COUNT
	.align		4
        /*004c*/ 	.byte	0x03, 0x1b
        /*004e*/ 	.short	0x00ff


	//----- nvinfo : EIATTR_NUM_BARRIERS
	.align		4
        /*0050*/ 	.byte	0x02, 0x4c
        /*0052*/ 	.byte	0x01
	.zero		1


	//----- nvinfo : EIATTR_MERCURY_ISA_VERSION
	.align		4
        /*0054*/ 	.byte	0x03, 0x5f
        /*0056*/ 	.short	0x0101


	//----- nvinfo : EIATTR_VRC_CTA_INIT_COUNT
	.align		4
        /*0058*/ 	.byte	0x02, 0x4a
	.zero		1
	.zero		1


	//----- nvinfo : EIATTR_EXIT_INSTR_OFFSETS
	.align		4
        /*005c*/ 	.byte	0x04, 0x1c
        /*005e*/ 	.short	(.L_17 - .L_16)


	//   ....[0]....
.L_16:
        /*0060*/ 	.word	0x00009e90


	//----- nvinfo : EIATTR_CBANK_PARAM_SIZE
	.align		4
.L_17:
        /*0064*/ 	.byte	0x03, 0x19
        /*0066*/ 	.short	0x0020


	//----- nvinfo : EIATTR_PARAM_CBANK
	.align		4
        /*0068*/ 	.byte	0x04, 0x0a
        /*006a*/ 	.short	(.L_19 - .L_18)
	.align		4
.L_18:
        /*006c*/ 	.word	index@(.nv.constant0.my_kernel_kernel0)
        /*0070*/ 	.short	0x0380
        /*0072*/ 	.short	0x0020


	//----- nvinfo : EIATTR_SW_WAR
	.align		4
.L_19:
        /*0074*/ 	.byte	0x04, 0x36
        /*0076*/ 	.short	(.L_21 - .L_20)
.L_20:
        /*0078*/ 	.word	0x00000008
.L_21:


//--------------------- .nv.callgraph             --------------------------
	.section	.nv.callgraph,"",@"SHT_CUDA_CALLGRAPH"
	.align	4
	.sectionentsize	8
	.align		4
        /*0000*/ 	.word	0x00000000
	.align		4
        /*0004*/ 	.word	0xffffffff
	.align		4
        /*0008*/ 	.word	0x00000000
	.align		4
        /*000c*/ 	.word	0xfffffffe
	.align		4
        /*0010*/ 	.word	0x00000000
	.align		4
        /*0014*/ 	.word	0xfffffffd
	.align		4
        /*0018*/ 	.word	0x00000000
	.align		4
        /*001c*/ 	.word	0xfffffffc


//--------------------- .text.my_kernel_kernel0   --------------------------
	.section	.text.my_kernel_kernel0,"ax",@progbits
	.align	128
        .global         my_kernel_kernel0
        .type           my_kernel_kernel0,@function
        .size           my_kernel_kernel0,(.L_x_22 - my_kernel_kernel0)
        .other          my_kernel_kernel0,@"STO_CUDA_ENTRY STV_DEFAULT"
my_kernel_kernel0:
.text.my_kernel_kernel0:
[----:B------:R-:W0:Y:S08]  /*0000*/  LDC R1, c[0x0][0x37c] ;  /* 0x0000df00ff017b82 */ /* 0x000e300000000800 */
[----:B------:R-:W1:Y:S01]  /*0010*/  S2UR UR6, SR_CTAID.X ;  /* 0x00000000000679c3 */ /* 0x000e620000002500 */
[----:B------:R-:W2:Y:S01]  /*0020*/  S2R R2, SR_TID.X ;  /* 0x0000000000027919 */ /* 0x000ea20000002100 */
[----:B0-----:R-:W-:Y:S01]  /*0030*/  IADD3 R1, PT, PT, R1, -0x380, RZ ;  /* 0xfffffc8001017810 */ /* 0x001fe20007ffe0ff */
[----:B------:R-:W-:Y:S01]  /*0040*/  UMOV UR5, 0x400 ;  /* 0x0000040000057882 */ /* 0x000fe20000000000 */
[----:B------:R-:W0:Y:S04]  /*0050*/  LDCU.64 UR8, c[0x0][0x358] ;  /* 0x00006b00ff0877ac */ /* 0x000e280008000a00 */
[----:B------:R-:W-:Y:S01]  /*0060*/  BAR.SYNC.DEFER_BLOCKING 0x0 ;  /* 0x0000000000007b1d */ /* 0x000fe20000010000 */
[----:B------:R-:W-:-:S07]  /*0070*/  R2UR UR14, R1 ;  /* 0x00000000010e72ca */ /* 0x000fce00000e0000 */
[----:B------:R-:W3:Y:S01]  /*0080*/  S2UR UR7, SR_CgaCtaId ;  /* 0x00000000000779c3 */ /* 0x000ee20000008800 */
[----:B------:R4:W-:Y:S04]  /*0090*/  STL.128 [R1], RZ ;  /* 0x000000ff01007387 */ /* 0x0009e80000100c00 */
[----:B------:R4:W-:Y:S04]  /*00a0*/  STL.128 [R1+0xe0], RZ ;  /* 0x0000e0ff01007387 */ /* 0x0009e80000100c00 */
[----:B------:R4:W-:Y:S01]  /*00b0*/  STL.128 [R1+0x1c0], RZ ;  /* 0x0001c0ff01007387 */ /* 0x0009e20000100c00 */
[----:B-1----:R-:W-:-:S03]  /*00c0*/  USHF.R.U32.HI UR13, URZ, 0x4, UR6 ;  /* 0x00000004ff0d7899 */ /* 0x002fc60008011606 */
[----:B------:R4:W-:Y:S01]  /*00d0*/  STL.128 [R1+0x2a0], RZ ;  /* 0x0002a0ff01007387 */ /* 0x0009e20000100c00 */
[----:B------:R-:W-:Y:S02]  /*00e0*/  USHF.L.U32 UR6, UR6, 0x3, URZ ;  /* 0x0000000306067899 */ /* 0x000fe400080006ff */
[----:B------:R-:W-:Y:S01]  /*00f0*/  UIMAD UR15, UR13, 0x2300, URZ ;  /* 0x000023000d0f78a4 */ /* 0x000fe2000f8e02ff */
[----:B------:R4:W-:Y:S01]  /*0100*/  STL.128 [R1+0x70], RZ ;  /* 0x000070ff01007387 */ /* 0x0009e20000100c00 */
[----:B------:R-:W-:-:S03]  /*0110*/  ULOP3.LUT UR6, UR6, 0x78, URZ, 0xc0, !UPT ;  /* 0x0000007806067892 */ /* 0x000fc6000f8ec0ff */
[----:B------:R4:W-:Y:S01]  /*0120*/  STL.128 [R1+0x150], RZ ;  /* 0x000150ff01007387 */ /* 0x0009e20000100c00 */
[C---:B--2---:R-:W-:Y:S01]  /*0130*/  IADD3 R4, PT, PT, R2.reuse, 0x4, RZ ;  /* 0x0000000402047810 */ /* 0x044fe20007ffe0ff */
[----:B---3--:R-:W-:Y:S01]  /*0140*/  ULEA UR4, UR7, UR5, 0x18 ;  /* 0x0000000507047291 */ /* 0x008fe2000f8ec0ff */
[C---:B------:R-:W-:Y:S01]  /*0150*/  IADD3 R5, PT, PT, R2.reuse, 0x2, RZ ;  /* 0x0000000202057810 */ /* 0x040fe20007ffe0ff */
[----:B------:R4:W-:Y:S01]  /*0160*/  STL.128 [R1+0x230], RZ ;  /* 0x000230ff01007387 */ /* 0x0009e20000100c00 */
[C---:B------:R-:W-:Y:S02]  /*0170*/  IADD3 R6, PT, PT, R2.reuse, 0x6, RZ ;  /* 0x0000000602067810 */ /* 0x040fe40007ffe0ff */
[----:B------:R-:W-:Y:S01]  /*0180*/  IADD3 R20, PT, PT, R2, UR15, RZ ;  /* 0x0000000f02147c10 */ /* 0x000fe2000fffe0ff */
[----:B------:R4:W-:Y:S01]  /*0190*/  STL.128 [R1+0x310], RZ ;  /* 0x000310ff01007387 */ /* 0x0009e20000100c00 */
[C---:B------:R-:W-:Y:S02]  /*01a0*/  PRMT R3, R4.reuse, 0x7610, R3 ;  /* 0x0000761004037816 */ /* 0x040fe40000000003 */
[----:B------:R-:W-:Y:S01]  /*01b0*/  MOV R21, R4 ;  /* 0x0000000400157202 */ /* 0x000fe20000000f00 */
[----:B------:R4:W-:Y:S01]  /*01c0*/  STL.128 [R1+0x10], RZ ;  /* 0x000010ff01007387 */ /* 0x0009e20000100c00 */
[----:B------:R-:W-:-:S02]  /*01d0*/  PRMT R16, R4, 0x7610, R16 ;  /* 0x0000761004107816 */ /* 0x000fc40000000010 */
[----:B------:R-:W-:Y:S01]  /*01e0*/  SHF.L.U32 R0, R2, 0x1, RZ ;  /* 0x0000000102007819 */ /* 0x000fe200000006ff */
[----:B------:R4:W-:Y:S01]  /*01f0*/  STL.128 [R1+0xf0], RZ ;  /* 0x0000f0ff01007387 */ /* 0x0009e20000100c00 */
[----:B------:R-:W-:Y:S02]  /*0200*/  MOV R7, R2 ;  /* 0x0000000200077202 */ /* 0x000fe40000000f00 */
[C---:B------:R-:W-:Y:S01]  /*0210*/  PRMT R4, R6.reuse, 0x7610, R4 ;  /* 0x0000761006047816 */ /* 0x040fe20000000004 */
[----:B------:R4:W-:Y:S01]  /*0220*/  STL.128 [R1+0x1d0], RZ ;  /* 0x0001d0ff01007387 */ /* 0x0009e20000100c00 */
[----:B------:R-:W-:Y:S02]  /*0230*/  MOV R18, R5 ;  /* 0x0000000500127202 */ /* 0x000fe40000000f00 */
[----:B------:R-:W-:Y:S01]  /*0240*/  MOV R22, R6 ;  /* 0x0000000600167202 */ /* 0x000fe20000000f00 */
[----:B------:R4:W-:Y:S01]  /*0250*/  STL.128 [R1+0x2b0], RZ ;  /* 0x0002b0ff01007387 */ /* 0x0009e20000100c00 */
[----:B------:R-:W-:-:S02]  /*0260*/  PRMT R25, R6, 0x7610, R25 ;  /* 0x0000761006197816 */ /* 0x000fc40000000019 */
[C---:B------:R-:W-:Y:S01]  /*0270*/  IADD3 R17, PT, PT, R20.reuse, 0x6, RZ ;  /* 0x0000000614117810 */ /* 0x040fe20007ffe0ff */
[----:B------:R4:W-:Y:S01]  /*0280*/  STL.128 [R1+0x80], RZ ;  /* 0x000080ff01007387 */ /* 0x0009e20000100c00 */
[C---:B------:R-:W-:Y:S02]  /*0290*/  IADD3 R23, PT, PT, R20.reuse, 0x4, RZ ;  /* 0x0000000414177810 */ /* 0x040fe40007ffe0ff */
[----:B------:R-:W-:Y:S01]  /*02a0*/  IADD3 R24, PT, PT, R20, 0x2, RZ ;  /* 0x0000000214187810 */ /* 0x000fe20007ffe0ff */
[----:B------:R4:W-:Y:S01]  /*02b0*/  STL.128 [R1+0x160], RZ ;  /* 0x000160ff01007387 */ /* 0x0009e20000100c00 */
[----:B------:R-:W-:Y:S01]  /*02c0*/  LEA R19, R2, UR4, 0x2 ;  /* 0x0000000402137c11 */ /* 0x000fe2000f8e10ff */
[----:B------:R-:W-:Y:S02]  /*02d0*/  UMOV UR4, 0x10 ;  /* 0x0000001000047882 */ /* 0x000fe40000000000 */
[----:B------:R4:W-:Y:S04]  /*02e0*/  STL.128 [R1+0x240], RZ ;  /* 0x000240ff01007387 */ /* 0x0009e80000100c00 */
        /* <DEDUP_REMOVED lines=40> */
[----:B0-----:R4:W-:Y:S02]  /*0570*/  STL.128 [R1+0x370], RZ ;  /* 0x000370ff01007387 */ /* 0x0019e40000100c00 */
.L_x_0:
[----:B------:R-:W-:Y:S01]  /*0580*/  LOP3.LUT R8, R25, 0xffff, RZ, 0xc0, !PT ;  /* 0x0000ffff19087812 */ /* 0x000fe200078ec0ff */
[----:B------:R-:W-:Y:S01]  /*0590*/  IMAD.HI.U32 R28, R7, -0x33333333, RZ ;  /* 0xcccccccd071c7827 */ /* 0x000fe200078e00ff */
[----:B------:R-:W-:-:S03]  /*05a0*/  LOP3.LUT R9, R16, 0xffff, RZ, 0xc0, !PT ;  /* 0x0000ffff10097812 */ /* 0x000fc600078ec0ff */
[----:B------:R-:W-:Y:S01]  /*05b0*/  IMAD R8, R8, 0xea0f, RZ ;  /* 0x0000ea0f08087824 */ /* 0x000fe200078e02ff */
[----:B------:R-:W-:Y:S01]  /*05c0*/  SHF.R.U32.HI R29, RZ, 0x7, R28 ;  /* 0x00000007ff1d7819 */ /* 0x000fe2000001161c */
[----:B------:R-:W-:-:S03]  /*05d0*/  IMAD R9, R9, 0xea0f, RZ ;  /* 0x0000ea0f09097824 */ /* 0x000fc600078e02ff */
[----:B------:R-:W-:-:S04]  /*05e0*/  SHF.R.U32.HI R8, RZ, 0x1c, R8 ;  /* 0x0000001cff087819 */ /* 0x000fc80000011608 */
[----:B------:R-:W-:Y:S02]  /*05f0*/  PRMT R10, R8, 0x9910, RZ ;  /* 0x00009910080a7816 */ /* 0x000fe400000000ff */
[----:B------:R-:W-:Y:S02]  /*0600*/  SHF.R.U32.HI R8, RZ, 0x1c, R9 ;  /* 0x0000001cff087819 */ /* 0x000fe40000011609 */
[----:B------:R-:W-:Y:S02]  /*0610*/  MOV R9, R10 ;  /* 0x0000000a00097202 */ /* 0x000fe40000000f00 */
[----:B------:R-:W-:-:S03]  /*0620*/  PRMT R10, R8, 0x9910, RZ ;  /* 0x00009910080a7816 */ /* 0x000fc600000000ff */
[----:B------:R-:W-:Y:S01]  /*0630*/  IMAD R8, R9, 0x1180, RZ ;  /* 0x0000118009087824 */ /* 0x000fe200078e02ff */
[----:B------:R-:W-:-:S04]  /*0640*/  SHF.R.U32.HI R9, RZ, 0x7, R7 ;  /* 0x00000007ff097819 */ /* 0x000fc80000011607 */
[----:B------:R-:W-:Y:S01]  /*0650*/  IADD3 R11, PT, PT, RZ, -R8, RZ ;  /* 0x80000008ff0b7210 */ /* 0x000fe20007ffe0ff */
[----:B------:R-:W-:Y:S02]  /*0660*/  IMAD R8, R10, 0x1180, RZ ;  /* 0x000011800a087824 */ /* 0x000fe400078e02ff */
[----:B------:R-:W-:Y:S01]  /*0670*/  IMAD.HI.U32 R9, R9, 0x7507508, RZ ;  /* 0x0750750809097827 */ /* 0x000fe200078e00ff */
[----:B------:R-:W-:Y:S02]  /*0680*/  PRMT R10, R11, 0x7710, RZ ;  /* 0x000077100b0a7816 */ /* 0x000fe400000000ff */
[----:B------:R-:W-:Y:S01]  /*0690*/  IADD3 R13, PT, PT, RZ, -R8, RZ ;  /* 0x80000008ff0d7210 */ /* 0x000fe20007ffe0ff */
[C---:B------:R-:W-:Y:S01]  /*06a0*/  IMAD R11, R9.reuse, -0x1180, R7 ;  /* 0xffffee80090b7824 */ /* 0x040fe200078e0207 */
[----:B------:R-:W-:Y:S01]  /*06b0*/  IADD3 R8, PT, PT, R10, R25, RZ ;  /* 0x000000190a087210 */ /* 0x000fe20007ffe0ff */
[----:B------:R-:W-:Y:S01]  /*06c0*/  IMAD R10, R9, 0xf500, R20 ;  /* 0x0000f500090a7824 */ /* 0x000fe200078e0214 */
[----:B------:R-:W-:Y:S01]  /*06d0*/  PRMT R13, R13, 0x7710, RZ ;  /* 0x000077100d0d7816 */ /* 0x000fe200000000ff */
[----:B------:R-:W-:Y:S01]  /*06e0*/  IMAD.HI.U32 R11, R11, 0x199999a, RZ ;  /* 0x0199999a0b0b7827 */ /* 0x000fe200078e00ff */
[----:B------:R-:W-:-:S02]  /*06f0*/  LOP3.LUT R12, R8, 0xffff, RZ, 0xc0, !PT ;  /* 0x0000ffff080c7812 */ /* 0x000fc400078ec0ff */
[----:B------:R-:W-:Y:S01]  /*0700*/  IADD3 R8, PT, PT, R13, R16, RZ ;  /* 0x000000100d087210 */ /* 0x000fe20007ffe0ff */
[----:B------:R-:W-:Y:S01]  /*0710*/  IMAD R10, R11, 0x140, R10 ;  /* 0x000001400b0a7824 */ /* 0x000fe200078e020a */
[----:B------:R-:W-:Y:S01]  /*0720*/  SHF.R.U32.HI R9, RZ, 0x7, R18 ;  /* 0x00000007ff097819 */ /* 0x000fe20000011612 */
[----:B------:R-:W-:Y:S01]  /*0730*/  IMAD R12, R12, 0xccd, RZ ;  /* 0x00000ccd0c0c7824 */ /* 0x000fe200078e02ff */
[----:B------:R-:W-:Y:S01]  /*0740*/  LOP3.LUT R13, R8, 0xffff, RZ, 0xc0, !PT ;  /* 0x0000ffff080d7812 */ /* 0x000fe200078ec0ff */
[----:B------:R-:W-:Y:S01]  /*0750*/  IMAD R31, R29, -0xa0, R10 ;  /* 0xffffff601d1f7824 */ /* 0x000fe200078e020a */
[----:B------:R-:W-:Y:S01]  /*0760*/  SHF.R.U32.HI R11, RZ, 0x7, R22 ;  /* 0x00000007ff0b7819 */ /* 0x000fe20000011616 */
[----:B------:R-:W-:Y:S01]  /*0770*/  IMAD.HI.U32 R15, R9, 0x7507508, RZ ;  /* 0x07507508090f7827 */ /* 0x000fe200078e00ff */
[----:B------:R-:W-:-:S03]  /*0780*/  SHF.R.U32.HI R8, RZ, 0x13, R12 ;  /* 0x00000013ff087819 */ /* 0x000fc6000001160c */
[----:B------:R-:W-:Y:S01]  /*0790*/  IMAD R14, R13, 0xccd, RZ ;  /* 0x00000ccd0d0e7824 */ /* 0x000fe200078e02ff */
[----:B------:R-:W-:Y:S01]  /*07a0*/  PRMT R26, R8, 0x9910, RZ ;  /* 0x00009910081a7816 */ /* 0x000fe200000000ff */
[----:B------:R-:W-:Y:S01]  /*07b0*/  IMAD.HI.U32 R12, R11, 0x7507508, RZ ;  /* 0x075075080b0c7827 */ /* 0x000fe200078e00ff */
[----:B------:R-:W-:Y:S01]  /*07c0*/  SHF.R.U32.HI R13, RZ, 0x7, R21 ;  /* 0x00000007ff0d7819 */ /* 0x000fe20000011615 */
[----:B------:R-:W0:Y:S01]  /*07d0*/  LDC.64 R8, c[0x0][0x380] ;  /* 0x0000e000ff087b82 */ /* 0x000e220000000a00 */
[----:B------:R-:W-:Y:S01]  /*07e0*/  SHF.R.U32.HI R14, RZ, 0x13, R14 ;  /* 0x00000013ff0e7819 */ /* 0x000fe2000001160e */
[----:B------:R-:W-:Y:S02]  /*07f0*/  IMAD R11, R26, 0x140, RZ ;  /* 0x000001401a0b7824 */ /* 0x000fe400078e02ff */
[----:B------:R-:W-:Y:S01]  /*0800*/  IMAD R12, R12, 0xf500, R17 ;  /* 0x0000f5000c0c7824 */ /* 0x000fe200078e0211 */
[----:B------:R-:W-:Y:S01]  /*0810*/  PRMT R27, R14, 0x9910, RZ ;  /* 0x000099100e1b7816 */ /* 0x000fe200000000ff */
[----:B------:R-:W-:Y:S01]  /*0820*/  IMAD R14, R15, -0x1180, R18 ;  /* 0xffffee800f0e7824 */ /* 0x000fe200078e0212 */
[----:B------:R-:W-:Y:S01]  /*0830*/  LOP3.LUT R11, R11, 0xffff, RZ, 0xc0, !PT ;  /* 0x0000ffff0b0b7812 */ /* 0x000fe200078ec0ff */
[----:B------:R-:W-:-:S02]  /*0840*/  IMAD R15, R15, 0xf500, R24 ;  /* 0x0000f5000f0f7824 */ /* 0x000fc400078e0218 */
[----:B------:R-:W-:Y:S01]  /*0850*/  IMAD.HI.U32 R26, R14, 0x199999a, RZ ;  /* 0x0199999a0e1a7827 */ /* 0x000fe200078e00ff */
[----:B------:R-:W-:-:S03]  /*0860*/  IADD3 R11, PT, PT, R12, R11, RZ ;  /* 0x0000000b0c0b7210 */ /* 0x000fc60007ffe0ff */
[----:B------:R-:W-:-:S04]  /*0870*/  IMAD.HI.U32 R14, R13, 0x7507508, RZ ;  /* 0x075075080d0e7827 */ /* 0x000fc800078e00ff */
[----:B------:R-:W-:Y:S02]  /*0880*/  IMAD R13, R27, 0x140, RZ ;  /* 0x000001401b0d7824 */ /* 0x000fe400078e02ff */
[----:B------:R-:W-:Y:S02]  /*0890*/  IMAD R26, R26, 0x140, R15 ;  /* 0x000001401a1a7824 */ /* 0x000fe400078e020f */
[----:B------:R-:W-:Y:S01]  /*08a0*/  IMAD R14, R14, 0xf500, R23 ;  /* 0x0000f5000e0e7824 */ /* 0x000fe200078e0217 */
[----:B------:R-:W-:Y:S01]  /*08b0*/  LOP3.LUT R13, R13, 0xffff, RZ, 0xc0, !PT ;  /* 0x0000ffff0d0d7812 */ /* 0x000fe200078ec0ff */
[----:B------:R-:W-:-:S03]  /*08c0*/  IMAD.HI.U32 R27, R18, -0x33333333, RZ ;  /* 0xcccccccd121b7827 */ /* 0x000fc600078e00ff */
[----:B------:R-:W-:Y:S01]  /*08d0*/  IADD3 R13, PT, PT, R14, R13, RZ ;  /* 0x0000000d0e0d7210 */ /* 0x000fe20007ffe0ff */
[----:B------:R-:W-:Y:S01]  /*08e0*/  IMAD.HI.U32 R15, R21, -0x33333333, RZ ;  /* 0xcccccccd150f7827 */ /* 0x000fe200078e00ff */
[----:B------:R-:W-:-:S03]  /*08f0*/  SHF.R.U32.HI R27, RZ, 0x7, R27 ;  /* 0x00000007ff1b7819 */ /* 0x000fc6000001161b */
[----:B------:R-:W-:Y:S01]  /*0900*/  IMAD.HI.U32 R12, R22, -0x33333333, RZ ;  /* 0xcccccccd160c7827 */ /* 0x000fe200078e00ff */
[----:B------:R-:W-:-:S03]  /*0910*/  SHF.R.U32.HI R14, RZ, 0x7, R15 ;  /* 0x00000007ff0e7819 */ /* 0x000fc6000001160f */
[----:B------:R-:W-:Y:S01]  /*0920*/  IMAD R29, R27, -0xa0, R26 ;  /* 0xffffff601b1d7824 */ /* 0x000fe200078e021a */
[----:B------:R-:W-:Y:S01]  /*0930*/  SHF.R.U32.HI R12, RZ, 0x7, R12 ;  /* 0x00000007ff0c7819 */ /* 0x000fe2000001160c */
[----:B------:R-:W-:-:S04]  /*0940*/  IMAD R15, R14, -0xa0, R13 ;  /* 0xffffff600e0f7824 */ /* 0x000fc800078e020d */
[----:B------:R-:W-:Y:S02]  /*0950*/  IMAD R27, R12, -0xa0, R11 ;  /* 0xffffff600c1b7824 */ /* 0x000fe400078e020b */
[----:B0-----:R-:W-:-:S04]  /*0960*/  IMAD.WIDE.U32 R10, R31, 0x4, R8 ;  /* 0x000000041f0a7825 */ /* 0x001fc800078e0008 */
[--C-:B------:R-:W-:Y:S02]  /*0970*/  IMAD.WIDE.U32 R12, R29, 0x4, R8.reuse ;  /* 0x000000041d0c7825 */ /* 0x100fe400078e0008 */
[----:B------:R-:W2:Y:S02]  /*0980*/  LDG.E.CONSTANT R10, desc[UR8][R10.64] ;  /* 0x000000080a0a7981 */ /* 0x000ea4000c1e9900 */
[--C-:B------:R-:W-:Y:S02]  /*0990*/  IMAD.WIDE.U32 R14, R15, 0x4, R8.reuse ;  /* 0x000000040f0e7825 */ /* 0x100fe400078e0008 */
[----:B------:R-:W3:Y:S02]  /*09a0*/  LDG.E.CONSTANT R12, desc[UR8][R12.64] ;  /* 0x000000080c0c7981 */ /* 0x000ee4000c1e9900 */
[----:B------:R-:W-:Y:S02]  /*09b0*/  IMAD.WIDE.U32 R8, R27, 0x4, R8 ;  /* 0x000000041b087825 */ /* 0x000fe400078e0008 */
[----:B------:R-:W5:Y:S04]  /*09c0*/  LDG.E.CONSTANT R14, desc[UR8][R14.64] ;  /* 0x000000080e0e7981 */ /* 0x000f68000c1e9900 */
[----:B------:R-:W4:Y:S01]  /*09d0*/  LDG.E.CONSTANT R8, desc[UR8][R8.64] ;  /* 0x0000000808087981 */ /* 0x000f22000c1e9900 */
[----:B------:R-:W-:-:S02]  /*09e0*/  IADD3 R25, PT, PT, R25, 0x8, RZ ;  /* 0x0000000819197810 */ /* 0x000fc40007ffe0ff */
[----:B------:R-:W-:Y:S02]  /*09f0*/  IADD3 R16, PT, PT, R16, 0x8, RZ ;  /* 0x0000000810107810 */ /* 0x000fe40007ffe0ff */
[----:B------:R-:W-:Y:S02]  /*0a00*/  IADD3 R22, PT, PT, R22, 0x8, RZ ;  /* 0x0000000816167810 */ /* 0x000fe40007ffe0ff */
[----:B------:R-:W-:Y:S02]  /*0a10*/  IADD3 R21, PT, PT, R21, 0x8, RZ ;  /* 0x0000000815157810 */ /* 0x000fe40007ffe0ff */
[----:B------:R-:W-:Y:S02]  /*0a20*/  IADD3 R17, PT, PT, R17, 0x8, RZ ;  /* 0x0000000811117810 */ /* 0x000fe40007ffe0ff */
[----:B------:R-:W-:Y:S02]  /*0a30*/  IADD3 R23, PT, PT, R23, 0x8, RZ ;  /* 0x0000000817177810 */ /* 0x000fe40007ffe0ff */
[----:B------:R-:W-:-:S02]  /*0a40*/  IADD3 R24, PT, PT, R24, 0x8, RZ ;  /* 0x0000000818187810 */ /* 0x000fc40007ffe0ff */
[----:B------:R-:W-:Y:S02]  /*0a50*/  IADD3 R18, PT, PT, R18, 0x8, RZ ;  /* 0x0000000812127810 */ /* 0x000fe40007ffe0ff */
[----:B------:R-:W-:Y:S02]  /*0a60*/  IADD3 R20, PT, PT, R20, 0x8, RZ ;  /* 0x0000000814147810 */ /* 0x000fe40007ffe0ff */
[----:B------:R-:W-:Y:S01]  /*0a70*/  IADD3 R7, PT, PT, R7, 0x8, RZ ;  /* 0x0000000807077810 */ /* 0x000fe20007ffe0ff */
[----:B--2---:R0:W-:Y:S04]  /*0a80*/  STS [R19+UR4+-0x10], R10 ;  /* 0xfffff00a13007988 */ /* 0x0041e80008000804 */
[----:B---3--:R0:W-:Y:S04]  /*0a90*/  STS [R19+UR4+-0x8], R12 ;  /* 0xfffff80c13007988 */ /* 0x0081e80008000804 */
[----:B-----5:R0:W-:Y:S04]  /*0aa0*/  STS [R19+UR4], R14 ;  /* 0x0000000e13007988 */ /* 0x0201e80008000804 */
[----:B----4-:R0:W-:Y:S01]  /*0ab0*/  STS [R19+UR4+0x8], R8 ;  /* 0x0000080813007988 */ /* 0x0101e20008000804 */
[----:B------:R-:W-:-:S04]  /*0ac0*/  UIADD3 UR4, UPT, UPT, UR4, 0x20, URZ ;  /* 0x0000002004047890 */ /* 0x000fc8000fffe0ff */
[----:B------:R-:W-:-:S09]  /*0ad0*/  UISETP.NE.AND UP0, UPT, UR4, 0x8c10, UPT ;  /* 0x00008c100400788c */ /* 0x000fd2000bf05270 */
[----:B0-----:R-:W-:Y:S05]  /*0ae0*/  BRA.U UP0, `(.L_x_0) ;  /* 0xfffffff900a47547 */ /* 0x001fea000b83ffff */
[----:B------:R-:W0:Y:S01]  /*0af0*/  LDC.64 R30, c[0x0][0x388] ;  /* 0x0000e200ff1e7b82 */ /* 0x000e220000000a00 */
[----:B------:R-:W-:Y:S01]  /*0b00*/  LOP3.LUT R8, R2, 0x7, RZ, 0xc0, !PT ;  /* 0x0000000702087812 */ /* 0x000fe200078ec0ff */
[----:B------:R-:W-:Y:S01]  /*0b10*/  HFMA2 R9, -RZ, RZ, 0, 0 ;  /* 0x00000000ff097431 */ /* 0x000fe200000001ff */
[----:B------:R-:W-:Y:S02]  /*0b20*/  LOP3.LUT R5, R5, 0x7, RZ, 0xc0, !PT ;  /* 0x0000000705057812 */ /* 0x000fe400078ec0ff */
[----:B------:R-:W-:Y:S02]  /*0b30*/  LOP3.LUT R6, R6, 0x7, RZ, 0xc0, !PT ;  /* 0x0000000706067812 */ /* 0x000fe400078ec0ff */
[----:B------:R-:W-:Y:S02]  /*0b40*/  LOP3.LUT R7, R8, 0x4, RZ, 0x3c, !PT ;  /* 0x0000000408077812 */ /* 0x000fe400078e3cff */
[----:B------:R-:W-:Y:S02]  /*0b50*/  IADD3 R5, PT, PT, R5, UR6, RZ ;  /* 0x0000000605057c10 */ /* 0x000fe4000fffe0ff */
[----:B------:R-:W-:-:S02]  /*0b60*/  IADD3 R6, PT, PT, R6, UR6, RZ ;  /* 0x0000000606067c10 */ /* 0x000fc4000fffe0ff */
[----:B------:R-:W-:Y:S02]  /*0b70*/  IADD3 R8, PT, PT, R8, UR6, RZ ;  /* 0x0000000608087c10 */ /* 0x000fe4000fffe0ff */
[----:B------:R-:W-:-:S07]  /*0b80*/  IADD3 R7, PT, PT, R7, UR6, RZ ;  /* 0x0000000607077c10 */ /* 0x000fce000fffe0ff */
.L_x_1:
[----:B-1----:R-:W-:-:S04]  /*0b90*/  LEA R11, R9, R2, 0x1 ;  /* 0x00000002090b7211 */ /* 0x002fc800078e08ff */
[----:B------:R-:W-:-:S04]  /*0ba0*/  SHF.L.U32 R29, R11, 0x4, RZ ;  /* 0x000000040b1d7819 */ /* 0x000fc800000006ff */
[C---:B------:R-:W-:Y:S02]  /*0bb0*/  LOP3.LUT R13, R29.reuse, 0xff80, RZ, 0xc0, !PT ;  /* 0x0000ff801d0d7812 */ /* 0x040fe400078ec0ff */
[----:B------:R-:W-:Y:S02]  /*0bc0*/  IADD3 R10, PT, PT, R29, 0x20, RZ ;  /* 0x000000201d0a7810 */ /* 0x000fe40007ffe0ff */
[----:B------:R-:W-:Y:S02]  /*0bd0*/  IADD3 R13, PT, PT, R8, R13, RZ ;  /* 0x0000000d080d7210 */ /* 0x000fe40007ffe0ff */
[----:B------:R-:W-:-:S03]  /*0be0*/  LOP3.LUT R10, R10, 0xff80, RZ, 0xc0, !PT ;  /* 0x0000ff800a0a7812 */ /* 0x000fc600078ec0ff */
[----:B0-----:R-:W-:Y:S01]  /*0bf0*/  IMAD.WIDE.U32 R16, R13, 0x4, R30 ;  /* 0x000000040d107825 */ /* 0x001fe200078e001e */
[----:B------:R-:W-:Y:S02]  /*0c00*/  IADD3 R19, PT, PT, R5, R10, RZ ;  /* 0x0000000a05137210 */ /* 0x000fe40007ffe0ff */
[----:B------:R-:W-:-:S03]  /*0c10*/  IADD3 R10, PT, PT, R29, 0x40, RZ ;  /* 0x000000401d0a7810 */ /* 0x000fc60007ffe0ff */
[----:B------:R-:W2:Y:S01]  /*0c20*/  LDG.E.CONSTANT R16, desc[UR8][R16.64] ;  /* 0x0000000810107981 */ /* 0x000ea2000c1e9900 */
[----:B------:R-:W-:Y:S01]  /*0c30*/  LOP3.LUT R10, R10, 0xff80, RZ, 0xc0, !PT ;  /* 0x0000ff800a0a7812 */ /* 0x000fe200078ec0ff */
[----:B------:R-:W-:-:S03]  /*0c40*/  IMAD.WIDE.U32 R18, R19, 0x4, R30 ;  /* 0x0000000413127825 */ /* 0x000fc600078e001e */
[----:B------:R-:W-:-:S03]  /*0c50*/  IADD3 R13, PT, PT, R7, R10, RZ ;  /* 0x0000000a070d7210 */ /* 0x000fc60007ffe0ff */
[----:B------:R0:W3:Y:S02]  /*0c60*/  LDG.E.CONSTANT R18, desc[UR8][R18.64] ;  /* 0x0000000812127981 */ /* 0x0000e4000c1e9900 */
[----:B------:R-:W-:-:S05]  /*0c70*/  IMAD.WIDE.U32 R12, R13, 0x4, R30 ;  /* 0x000000040d0c7825 */ /* 0x000fca00078e001e */
[----:B------:R1:W4:Y:S01]  /*0c80*/  LDG.E.CONSTANT R41, desc[UR8][R12.64] ;  /* 0x000000080c297981 */ /* 0x000322000c1e9900 */
[C---:B------:R-:W-:Y:S02]  /*0c90*/  IADD3 R10, PT, PT, R29.reuse, 0x60, RZ ;  /* 0x000000601d0a7810 */ /* 0x040fe40007ffe0ff */
[C---:B0-----:R-:W-:Y:S02]  /*0ca0*/  IADD3 R19, PT, PT, R29.reuse, 0xa0, RZ ;  /* 0x000000a01d137810 */ /* 0x041fe40007ffe0ff */
[----:B------:R-:W-:Y:S02]  /*0cb0*/  LOP3.LUT R15, R10, 0xff80, RZ, 0xc0, !PT ;  /* 0x0000ff800a0f7812 */ /* 0x000fe400078ec0ff */
[C---:B------:R-:W-:Y:S02]  /*0cc0*/  IADD3 R21, PT, PT, R29.reuse, 0xe0, RZ ;  /* 0x000000e01d157810 */ /* 0x040fe40007ffe0ff */
[----:B------:R-:W-:Y:S02]  /*0cd0*/  IADD3 R22, PT, PT, R29, 0x100, RZ ;  /* 0x000001001d167810 */ /* 0x000fe40007ffe0ff */
[----:B------:R-:W-:-:S02]  /*0ce0*/  IADD3 R15, PT, PT, R6, R15, RZ ;  /* 0x0000000f060f7210 */ /* 0x000fc40007ffe0ff */
[----:B-1----:R-:W-:Y:S02]  /*0cf0*/  LOP3.LUT R12, R19, 0xff80, RZ, 0xc0, !PT ;  /* 0x0000ff80130c7812 */ /* 0x002fe400078ec0ff */
[----:B------:R-:W-:Y:S02]  /*0d00*/  LOP3.LUT R21, R21, 0xff80, RZ, 0xc0, !PT ;  /* 0x0000ff8015157812 */ /* 0x000fe400078ec0ff */
[C---:B------:R-:W-:Y:S02]  /*0d10*/  IADD3 R20, PT, PT, R29.reuse, 0xc0, RZ ;  /* 0x000000c01d147810 */ /* 0x040fe40007ffe0ff */
[----:B------:R-:W-:Y:S02]  /*0d20*/  LOP3.LUT R19, R22, 0xff80, RZ, 0xc0, !PT ;  /* 0x0000ff8016137812 */ /* 0x000fe400078ec0ff */
[----:B------:R-:W-:Y:S01]  /*0d30*/  IADD3 R17, PT, PT, R29, 0x80, RZ ;  /* 0x000000801d117810 */ /* 0x000fe20007ffe0ff */
[----:B------:R-:W-:Y:S01]  /*0d40*/  IMAD.WIDE.U32 R14, R15, 0x4, R30 ;  /* 0x000000040f0e7825 */ /* 0x000fe200078e001e */
[----:B------:R-:W-:-:S02]  /*0d50*/  IADD3 R21, PT, PT, R6, R21, RZ ;  /* 0x0000001506157210 */ /* 0x000fc40007ffe0ff */
[----:B------:R-:W-:Y:S02]  /*0d60*/  LOP3.LUT R20, R20, 0xff80, RZ, 0xc0, !PT ;  /* 0x0000ff8014147812 */ /* 0x000fe400078ec0ff */
[----:B------:R-:W-:Y:S01]  /*0d70*/  IADD3 R19, PT, PT, R8, R19, RZ ;  /* 0x0000001308137210 */ /* 0x000fe20007ffe0ff */
[----:B------:R0:W5:Y:S01]  /*0d80*/  LDG.E.CONSTANT R10, desc[UR8][R14.64] ;  /* 0x000000080e0a7981 */ /* 0x000162000c1e9900 */
[----:B------:R-:W-:Y:S02]  /*0d90*/  LOP3.LUT R17, R17, 0xff80, RZ, 0xc0, !PT ;  /* 0x0000ff8011117812 */ /* 0x000fe400078ec0ff */
[----:B------:R-:W-:Y:S01]  /*0da0*/  IADD3 R13, PT, PT, R5, R12, RZ ;  /* 0x0000000c050d7210 */ /* 0x000fe20007ffe0ff */
[----:B------:R-:W-:Y:S01]  /*0db0*/  IMAD.WIDE.U32 R22, R21, 0x4, R30 ;  /* 0x0000000415167825 */ /* 0x000fe200078e001e */
[----:B------:R-:W-:-:S03]  /*0dc0*/  IADD3 R25, PT, PT, R7, R20, RZ ;  /* 0x0000001407197210 */ /* 0x000fc60007ffe0ff */
[--C-:B------:R-:W-:Y:S01]  /*0dd0*/  IMAD.WIDE.U32 R20, R19, 0x4, R30.reuse ;  /* 0x0000000413147825 */ /* 0x100fe200078e001e */
[----:B------:R-:W-:Y:S01]  /*0de0*/  IADD3 R19, PT, PT, R29, 0x140, RZ ;  /* 0x000001401d137810 */ /* 0x000fe20007ffe0ff */
[----:B------:R-:W5:Y:S01]  /*0df0*/  LDG.E.CONSTANT R23, desc[UR8][R22.64] ;  /* 0x0000000816177981 */ /* 0x000f62000c1e9900 */
[----:B0-----:R-:W-:Y:S01]  /*0e00*/  IADD3 R15, PT, PT, R8, R17, RZ ;  /* 0x00000011080f7210 */ /* 0x001fe20007ffe0ff */
[----:B------:R-:W-:Y:S01]  /*0e10*/  IMAD.WIDE.U32 R12, R13, 0x4, R30 ;  /* 0x000000040d0c7825 */ /* 0x000fe200078e001e */
[C---:B------:R-:W-:Y:S01]  /*0e20*/  IADD3 R17, PT, PT, R29.reuse, 0x120, RZ ;  /* 0x000001201d117810 */ /* 0x040fe20007ffe0ff */
[----:B------:R-:W5:Y:S01]  /*0e30*/  LDG.E.CONSTANT R21, desc[UR8][R20.64] ;  /* 0x0000000814157981 */ /* 0x000f62000c1e9900 */
[C---:B------:R-:W-:Y:S02]  /*0e40*/  IADD3 R27, PT, PT, R29.reuse, 0x160, RZ ;  /* 0x000001601d1b7810 */ /* 0x040fe40007ffe0ff */
[----:B------:R-:W-:Y:S01]  /*0e50*/  IADD3 R32, PT, PT, R29, 0x180, RZ ;  /* 0x000001801d207810 */ /* 0x000fe20007ffe0ff */
[----:B------:R0:W5:Y:S01]  /*0e60*/  LDG.E.CONSTANT R12, desc[UR8][R12.64] ;  /* 0x000000080c0c7981 */ /* 0x000162000c1e9900 */
[----:B------:R-:W-:-:S02]  /*0e70*/  LOP3.LUT R26, R17, 0xff80, RZ, 0xc0, !PT ;  /* 0x0000ff80111a7812 */ /* 0x000fc400078ec0ff */
[----:B------:R-:W-:Y:S02]  /*0e80*/  LOP3.LUT R28, R19, 0xff80, RZ, 0xc0, !PT ;  /* 0x0000ff80131c7812 */ /* 0x000fe400078ec0ff */
[----:B------:R-:W-:Y:S01]  /*0e90*/  IADD3 R33, PT, PT, R29, 0x1a0, RZ ;  /* 0x000001a01d217810 */ /* 0x000fe20007ffe0ff */
[----:B------:R-:W-:Y:S01]  /*0ea0*/  IMAD.WIDE.U32 R24, R25, 0x4, R30 ;  /* 0x0000000419187825 */ /* 0x000fe200078e001e */
[----:B------:R-:W-:Y:S02]  /*0eb0*/  LOP3.LUT R27, R27, 0xff80, RZ, 0xc0, !PT ;  /* 0x0000ff801b1b7812 */ /* 0x000fe400078ec0ff */
[----:B------:R-:W-:Y:S02]  /*0ec0*/  IADD3 R37, PT, PT, R5, R26, RZ ;  /* 0x0000001a05257210 */ /* 0x000fe40007ffe0ff */
[----:B0-----:R-:W-:Y:S01]  /*0ed0*/  LOP3.LUT R13, R32, 0xff80, RZ, 0xc0, !PT ;  /* 0x0000ff80200d7812 */ /* 0x001fe200078ec0ff */
[----:B------:R0:W5:Y:S01]  /*0ee0*/  LDG.E.CONSTANT R25, desc[UR8][R24.64] ;  /* 0x0000000818197981 */ /* 0x000162000c1e9900 */
[----:B------:R-:W-:-:S02]  /*0ef0*/  IADD3 R35, PT, PT, R7, R28, RZ ;  /* 0x0000001c07237210 */ /* 0x000fc40007ffe0ff */
[----:B------:R-:W-:Y:S02]  /*0f00*/  LOP3.LUT R22, R33, 0xff80, RZ, 0xc0, !PT ;  /* 0x0000ff8021167812 */ /* 0x000fe400078ec0ff */
[C---:B------:R-:W-:Y:S02]  /*0f10*/  IADD3 R20, PT, PT, R29.reuse, 0x1c0, RZ ;  /* 0x000001c01d147810 */ /* 0x040fe40007ffe0ff */
[----:B------:R-:W-:Y:S02]  /*0f20*/  IADD3 R27, PT, PT, R6, R27, RZ ;  /* 0x0000001b061b7210 */ /* 0x000fe40007ffe0ff */
[----:B------:R-:W-:Y:S01]  /*0f30*/  IADD3 R38, PT, PT, R29, 0x240, RZ ;  /* 0x000002401d267810 */ /* 0x000fe20007ffe0ff */
[--C-:B------:R-:W-:Y:S01]  /*0f40*/  IMAD.WIDE.U32 R36, R37, 0x4, R30.reuse ;  /* 0x0000000425247825 */ /* 0x100fe200078e001e */
[----:B------:R-:W-:Y:S02]  /*0f50*/  IADD3 R13, PT, PT, R8, R13, RZ ;  /* 0x0000000d080d7210 */ /* 0x000fe40007ffe0ff */
[----:B------:R-:W-:Y:S01]  /*0f60*/  IADD3 R53, PT, PT, R5, R22, RZ ;  /* 0x0000001605357210 */ /* 0x000fe20007ffe0ff */
[--C-:B------:R-:W-:Y:S01]  /*0f70*/  IMAD.WIDE.U32 R34, R35, 0x4, R30.reuse ;  /* 0x0000000423227825 */ /* 0x100fe200078e001e */
[----:B------:R-:W-:Y:S01]  /*0f80*/  LOP3.LUT R20, R20, 0xff80, RZ, 0xc0, !PT ;  /* 0x0000ff8014147812 */ /* 0x000fe200078ec0ff */
[----:B------:R1:W5:Y:S01]  /*0f90*/  LDG.E.CONSTANT R19, desc[UR8][R36.64] ;  /* 0x0000000824137981 */ /* 0x000362000c1e9900 */
[----:B------:R-:W-:Y:S01]  /*0fa0*/  IADD3 R22, PT, PT, R29, 0x1e0, RZ ;  /* 0x000001e01d167810 */ /* 0x000fe20007ffe0ff */
[--C-:B------:R-:W-:Y:S01]  /*0fb0*/  IMAD.WIDE.U32 R14, R15, 0x4, R30.reuse ;  /* 0x000000040f0e7825 */ /* 0x100fe200078e001e */
[----:B0-----:R-:W-:Y:S01]  /*0fc0*/  IADD3 R24, PT, PT, R29, 0x200, RZ ;  /* 0x000002001d187810 */ /* 0x001fe20007ffe0ff */
[----:B------:R0:W5:Y:S01]  /*0fd0*/  LDG.E.CONSTANT R17, desc[UR8][R34.64] ;  /* 0x0000000822117981 */ /* 0x000162000c1e9900 */
[----:B------:R-:W-:Y:S01]  /*0fe0*/  LOP3.LUT R38, R38, 0xff80, RZ, 0xc0, !PT ;  /* 0x0000ff8026267812 */ /* 0x000fe200078ec0ff */
[--C-:B------:R-:W-:Y:S01]  /*0ff0*/  IMAD.WIDE.U32 R32, R27, 0x4, R30.reuse ;  /* 0x000000041b207825 */ /* 0x100fe200078e001e */
[----:B------:R-:W-:Y:S01]  /*1000*/  IADD3 R51, PT, PT, R7, R20, RZ ;  /* 0x0000001407337210 */ /* 0x000fe20007ffe0ff */
[----:B------:R-:W5:Y:S02]  /*1010*/  LDG.E.CONSTANT R14, desc[UR8][R14.64] ;  /* 0x000000080e0e7981 */ /* 0x000f64000c1e9900 */
[----:B------:R-:W-:Y:S01]  /*1020*/  IMAD.WIDE.U32 R26, R13, 0x4, R30 ;  /* 0x000000040d1a7825 */ /* 0x000fe200078e001e */
[----:B-1----:R-:W-:-:S02]  /*1030*/  LOP3.LUT R37, R22, 0xff80, RZ, 0xc0, !PT ;  /* 0x0000ff8016257812 */ /* 0x002fc400078ec0ff */
[----:B------:R-:W-:Y:S02]  /*1040*/  IADD3 R43, PT, PT, R7, R38, RZ ;  /* 0x00000026072b7210 */ /* 0x000fe40007ffe0ff */
[----:B0-----:R-:W-:Y:S01]  /*1050*/  LOP3.LUT R35, R24, 0xff80, RZ, 0xc0, !PT ;  /* 0x0000ff8018237812 */ /* 0x001fe200078ec0ff */
[----:B------:R0:W5:Y:S01]  /*1060*/  LDG.E.CONSTANT R13, desc[UR8][R26.64] ;  /* 0x000000081a0d7981 */ /* 0x000162000c1e9900 */
[C---:B------:R-:W-:Y:S02]  /*1070*/  IADD3 R20, PT, PT, R29.reuse, 0x260, RZ ;  /* 0x000002601d147810 */ /* 0x040fe40007ffe0ff */
[C---:B------:R-:W-:Y:S01]  /*1080*/  IADD3 R22, PT, PT, R29.reuse, 0x280, RZ ;  /* 0x000002801d167810 */ /* 0x040fe20007ffe0ff */
[----:B------:R1:W5:Y:S01]  /*1090*/  LDG.E.CONSTANT R15, desc[UR8][R32.64] ;  /* 0x00000008200f7981 */ /* 0x000362000c1e9900 */
[----:B------:R-:W-:Y:S01]  /*10a0*/  IADD3 R24, PT, PT, R29, 0x2a0, RZ ;  /* 0x000002a01d187810 */ /* 0x000fe20007ffe0ff */
[----:B------:R-:W-:Y:S01]  /*10b0*/  IMAD.WIDE.U32 R42, R43, 0x4, R30 ;  /* 0x000000042b2a7825 */ /* 0x000fe200078e001e */
[----:B------:R-:W-:-:S02]  /*10c0*/  IADD3 R37, PT, PT, R6, R37, RZ ;  /* 0x0000002506257210 */ /* 0x000fc40007ffe0ff */
[----:B------:R-:W-:Y:S02]  /*10d0*/  LOP3.LUT R24, R24, 0xff80, RZ, 0xc0, !PT ;  /* 0x0000ff8018187812 */ /* 0x000fe400078ec0ff */
[----:B0-----:R-:W-:Y:S01]  /*10e0*/  LOP3.LUT R27, R20, 0xff80, RZ, 0xc0, !PT ;  /* 0x0000ff80141b7812 */ /* 0x001fe200078ec0ff */
[----:B------:R-:W-:Y:S01]  /*10f0*/  UIADD3 UR4, UPT, UPT, UR5, 0x8c00, URZ ;  /* 0x00008c0005047890 */ /* 0x000fe2000fffe0ff */
[----:B-1----:R-:W-:Y:S01]  /*1100*/  LOP3.LUT R33, R22, 0xff80, RZ, 0xc0, !PT ;  /* 0x0000ff8016217812 */ /* 0x002fe200078ec0ff */
[----:B------:R0:W5:Y:S01]  /*1110*/  LDG.E.CONSTANT R42, desc[UR8][R42.64] ;  /* 0x000000082a2a7981 */ /* 0x000162000c1e9900 */
[----:B------:R-:W-:Y:S02]  /*1120*/  IADD3 R20, PT, PT, R29, 0x2c0, RZ ;  /* 0x000002c01d147810 */ /* 0x000fe40007ffe0ff */
[----:B------:R-:W-:Y:S02]  /*1130*/  IADD3 R35, PT, PT, R8, R35, RZ ;  /* 0x0000002308237210 */ /* 0x000fe40007ffe0ff */
[----:B------:R-:W-:-:S02]  /*1140*/  IADD3 R27, PT, PT, R6, R27, RZ ;  /* 0x0000001b061b7210 */ /* 0x000fc40007ffe0ff */
[----:B------:R-:W-:Y:S02]  /*1150*/  IADD3 R22, PT, PT, R29, 0x2e0, RZ ;  /* 0x000002e01d167810 */ /* 0x000fe40007ffe0ff */
[----:B------:R-:W-:Y:S02]  /*1160*/  IADD3 R33, PT, PT, R8, R33, RZ ;  /* 0x0000002108217210 */ /* 0x000fe40007ffe0ff */
[----:B------:R-:W-:Y:S01]  /*1170*/  IADD3 R39, PT, PT, R5, R24, RZ ;  /* 0x0000001805277210 */ /* 0x000fe20007ffe0ff */
[----:B------:R-:W-:Y:S01]  /*1180*/  ULEA UR4, UR7, UR4, 0x18 ;  /* 0x0000000407047291 */ /* 0x000fe2000f8ec0ff */
[----:B------:R-:W-:Y:S01]  /*1190*/  LOP3.LUT R20, R20, 0xff80, RZ, 0xc0, !PT ;  /* 0x0000ff8014147812 */ /* 0x000fe200078ec0ff */
[--C-:B------:R-:W-:Y:S01]  /*11a0*/  IMAD.WIDE.U32 R48, R37, 0x4, R30.reuse ;  /* 0x0000000425307825 */ /* 0x100fe200078e001e */
[----:B0-----:R-:W-:Y:S02]  /*11b0*/  LOP3.LUT R43, R22, 0xff80, RZ, 0xc0, !PT ;  /* 0x0000ff80162b7812 */ /* 0x001fe400078ec0ff */
[----:B------:R-:W-:Y:S01]  /*11c0*/  IADD3 R22, PT, PT, R29, 0x320, RZ ;  /* 0x000003201d167810 */ /* 0x000fe20007ffe0ff */
[--C-:B------:R-:W-:Y:S01]  /*11d0*/  IMAD.WIDE.U32 R46, R35, 0x4, R30.reuse ;  /* 0x00000004232e7825 */ /* 0x100fe200078e001e */
[----:B------:R-:W-:Y:S01]  /*11e0*/  LEA R11, R11, UR4, 0x2 ;  /* 0x000000040b0b7c11 */ /* 0x000fe2000f8e10ff */
[----:B------:R-:W5:Y:S02]  /*11f0*/  LDG.E.CONSTANT R48, desc[UR8][R48.64] ;  /* 0x0000000830307981 */ /* 0x000f64000c1e9900 */
[--C-:B------:R-:W-:Y:S01]  /*1200*/  IMAD.WIDE.U32 R36, R27, 0x4, R30.reuse ;  /* 0x000000041b247825 */ /* 0x100fe200078e001e */
[----:B------:R-:W-:Y:S01]  /*1210*/  LOP3.LUT R22, R22, 0xff80, RZ, 0xc0, !PT ;  /* 0x0000ff8016167812 */ /* 0x000fe200078ec0ff */
[----:B------:R-:W5:Y:S02]  /*1220*/  LDG.E.CONSTANT R46, desc[UR8][R46.64] ;  /* 0x000000082e2e7981 */ /* 0x000f64000c1e9900 */
[--C-:B------:R-:W-:Y:S01]  /*1230*/  IMAD.WIDE.U32 R34, R33, 0x4, R30.reuse ;  /* 0x0000000421227825 */ /* 0x100fe200078e001e */
[----:B------:R-:W-:Y:S01]  /*1240*/  IADD3 R33, PT, PT, R7, R20, RZ ;  /* 0x0000001407217210 */ /* 0x000fe20007ffe0ff */
[----:B------:R0:W5:Y:S02]  /*1250*/  LDG.E.CONSTANT R40, desc[UR8][R36.64] ;  /* 0x0000000824287981 */ /* 0x000164000c1e9900 */
[----:B------:R-:W-:Y:S01]  /*1260*/  IMAD.WIDE.U32 R26, R39, 0x4, R30 ;  /* 0x00000004271a7825 */ /* 0x000fe200078e001e */
[----:B------:R-:W-:-:S02]  /*1270*/  IADD3 R20, PT, PT, R29, 0x300, RZ ;  /* 0x000003001d147810 */ /* 0x000fc40007ffe0ff */
[----:B------:R-:W-:Y:S01]  /*1280*/  IADD3 R43, PT, PT, R6, R43, RZ ;  /* 0x0000002b062b7210 */ /* 0x000fe20007ffe0ff */
[--C-:B------:R-:W-:Y:S01]  /*1290*/  IMAD.WIDE.U32 R32, R33, 0x4, R30.reuse ;  /* 0x0000000421207825 */ /* 0x100fe200078e001e */
[----:B------:R-:W-:Y:S01]  /*12a0*/  LOP3.LUT R39, R20, 0xff80, RZ, 0xc0, !PT ;  /* 0x0000ff8014277812 */ /* 0x000fe200078ec0ff */
[----:B------:R1:W5:Y:S01]  /*12b0*/  LDG.E.CONSTANT R26, desc[UR8][R26.64] ;  /* 0x000000081a1a7981 */ /* 0x000362000c1e9900 */
[----:B------:R-:W-:Y:S02]  /*12c0*/  IADD3 R28, PT, PT, R29, 0x220, RZ ;  /* 0x000002201d1c7810 */ /* 0x000fe40007ffe0ff */
[----:B0-----:R-:W-:Y:S01]  /*12d0*/  IADD3 R37, PT, PT, R8, R39, RZ ;  /* 0x0000002708257210 */ /* 0x001fe20007ffe0ff */
[----:B------:R0:W5:Y:S01]  /*12e0*/  LDG.E.CONSTANT R24, desc[UR8][R32.64] ;  /* 0x0000000820187981 */ /* 0x000162000c1e9900 */
[----:B------:R-:W-:Y:S01]  /*12f0*/  IMAD.WIDE.U32 R38, R43, 0x4, R30 ;  /* 0x000000042b267825 */ /* 0x000fe200078e001e */
[----:B-1----:R-:W-:Y:S02]  /*1300*/  IADD3 R27, PT, PT, R5, R22, RZ ;  /* 0x00000016051b7210 */ /* 0x002fe40007ffe0ff */
[----:B------:R-:W-:-:S02]  /*1310*/  LOP3.LUT R28, R28, 0xff80, RZ, 0xc0, !PT ;  /* 0x0000ff801c1c7812 */ /* 0x000fc400078ec0ff */
[----:B------:R1:W5:Y:S01]  /*1320*/  LDG.E.CONSTANT R22, desc[UR8][R38.64] ;  /* 0x0000000826167981 */ /* 0x000362000c1e9900 */
[----:B0-----:R-:W-:Y:S01]  /*1330*/  IMAD.WIDE.U32 R32, R27, 0x4, R30 ;  /* 0x000000041b207825 */ /* 0x001fe200078e001e */
[----:B------:R-:W-:Y:S02]  /*1340*/  IADD3 R20, PT, PT, R29, 0x340, RZ ;  /* 0x000003401d147810 */ /* 0x000fe40007ffe0ff */
[----:B------:R-:W-:Y:S02]  /*1350*/  IADD3 R45, PT, PT, R5, R28, RZ ;  /* 0x0000001c052d7210 */ /* 0x000fe40007ffe0ff */
[----:B------:R0:W5:Y:S01]  /*1360*/  LDG.E.CONSTANT R28, desc[UR8][R34.64] ;  /* 0x00000008221c7981 */ /* 0x000162000c1e9900 */
[----:B-1----:R-:W-:Y:S02]  /*1370*/  IADD3 R38, PT, PT, R29, 0x3a0, RZ ;  /* 0x000003a01d267810 */ /* 0x002fe40007ffe0ff */
[----:B0-----:R-:W-:Y:S02]  /*1380*/  LOP3.LUT R34, R20, 0xff80, RZ, 0xc0, !PT ;  /* 0x0000ff8014227812 */ /* 0x001fe400078ec0ff */
[----:B------:R-:W-:-:S02]  /*1390*/  LOP3.LUT R38, R38, 0xff80, RZ, 0xc0, !PT ;  /* 0x0000ff8026267812 */ /* 0x000fc400078ec0ff */
[----:B------:R-:W-:Y:S01]  /*13a0*/  IADD3 R35, PT, PT, R7, R34, RZ ;  /* 0x0000002207237210 */ /* 0x000fe20007ffe0ff */
[----:B------:R-:W-:-:S04]  /*13b0*/  IMAD.WIDE.U32 R36, R37, 0x4, R30 ;  /* 0x0000000425247825 */ /* 0x000fc800078e001e */
[--C-:B------:R-:W-:Y:S01]  /*13c0*/  IMAD.WIDE.U32 R34, R35, 0x4, R30.reuse ;  /* 0x0000000423227825 */ /* 0x100fe200078e001e */
[----:B------:R-:W5:Y:S03]  /*13d0*/  LDG.E.CONSTANT R20, desc[UR8][R36.64] ;  /* 0x0000000824147981 */ /* 0x000f66000c1e9900 */
[----:B------:R-:W-:-:S04]  /*13e0*/  IMAD.WIDE.U32 R52, R53, 0x4, R30 ;  /* 0x0000000435347825 */ /* 0x000fc800078e001e */
[--C-:B------:R-:W-:Y:S02]  /*13f0*/  IMAD.WIDE.U32 R50, R51, 0x4, R30.reuse ;  /* 0x0000000433327825 */ /* 0x100fe400078e001e */
[----:B------:R-:W5:Y:S02]  /*1400*/  LDG.E.CONSTANT R52, desc[UR8][R52.64] ;  /* 0x0000000834347981 */ /* 0x000f64000c1e9900 */
[----:B------:R-:W-:Y:S02]  /*1410*/  IMAD.WIDE.U32 R44, R45, 0x4, R30 ;  /* 0x000000042d2c7825 */ /* 0x000fe400078e001e */
[----:B------:R-:W5:Y:S04]  /*1420*/  LDG.E.CONSTANT R50, desc[UR8][R50.64] ;  /* 0x0000000832327981 */ /* 0x000f68000c1e9900 */
[----:B------:R-:W5:Y:S04]  /*1430*/  LDG.E.CONSTANT R44, desc[UR8][R44.64] ;  /* 0x000000082c2c7981 */ /* 0x000f68000c1e9900 */
[----:B--2---:R0:W-:Y:S02]  /*1440*/  STS [R11], R16 ;  /* 0x000000100b007388 */ /* 0x0041e40000000800 */
[----:B0-----:R-:W-:-:S04]  /*1450*/  IADD3 R16, PT, PT, R29, 0x360, RZ ;  /* 0x000003601d107810 */ /* 0x001fc80007ffe0ff */
[----:B------:R-:W-:Y:S02]  /*1460*/  LOP3.LUT R27, R16, 0xff80, RZ, 0xc0, !PT ;  /* 0x0000ff80101b7812 */ /* 0x000fe400078ec0ff */
[----:B------:R-:W-:-:S04]  /*1470*/  IADD3 R16, PT, PT, R29, 0x380, RZ ;  /* 0x000003801d107810 */ /* 0x000fc80007ffe0ff */
[----:B------:R-:W-:Y:S01]  /*1480*/  LOP3.LUT R39, R16, 0xff80, RZ, 0xc0, !PT ;  /* 0x0000ff8010277812 */ /* 0x000fe200078ec0ff */
[----:B---3--:R0:W-:Y:S03]  /*1490*/  STS [R11+0x8], R18 ;  /* 0x000008120b007388 */ /* 0x0081e60000000800 */
[----:B------:R-:W-:Y:S01]  /*14a0*/  IADD3 R39, PT, PT, R8, R39, RZ ;  /* 0x0000002708277210 */ /* 0x000fe20007ffe0ff */
[----:B----4-:R1:W-:Y:S01]  /*14b0*/  STS [R11+0x10], R41 ;  /* 0x000010290b007388 */ /* 0x0103e20000000800 */
[----:B------:R-:W-:-:S03]  /*14c0*/  IADD3 R27, PT, PT, R6, R27, RZ ;  /* 0x0000001b061b7210 */ /* 0x000fc60007ffe0ff */
[----:B------:R-:W2:Y:S04]  /*14d0*/  LDG.E.CONSTANT R16, desc[UR8][R34.64] ;  /* 0x0000000822107981 */ /* 0x000ea8000c1e9900 */
[----:B0-----:R0:W3:Y:S01]  /*14e0*/  LDG.E.CONSTANT R18, desc[UR8][R32.64] ;  /* 0x0000000820127981 */ /* 0x0010e2000c1e9900 */
[----:B-1----:R-:W-:Y:S01]  /*14f0*/  IADD3 R41, PT, PT, R29, 0x3e0, RZ ;  /* 0x000003e01d297810 */ /* 0x002fe20007ffe0ff */
[--C-:B0-----:R-:W-:Y:S01]  /*1500*/  IMAD.WIDE.U32 R32, R39, 0x4, R30.reuse ;  /* 0x0000000427207825 */ /* 0x101fe200078e001e */
[----:B------:R-:W-:Y:S02]  /*1510*/  IADD3 R39, PT, PT, R29, 0x3c0, RZ ;  /* 0x000003c01d277810 */ /* 0x000fe40007ffe0ff */
[----:B------:R-:W-:Y:S02]  /*1520*/  IADD3 R29, PT, PT, R5, R38, RZ ;  /* 0x00000026051d7210 */ /* 0x000fe40007ffe0ff */
[----:B------:R-:W-:Y:S01]  /*1530*/  LOP3.LUT R38, R39, 0xff80, RZ, 0xc0, !PT ;  /* 0x0000ff8027267812 */ /* 0x000fe200078ec0ff */
[--C-:B------:R-:W-:Y:S01]  /*1540*/  IMAD.WIDE.U32 R36, R27, 0x4, R30.reuse ;  /* 0x000000041b247825 */ /* 0x100fe200078e001e */
[----:B------:R-:W-:Y:S01]  /*1550*/  LOP3.LUT R41, R41, 0xff80, RZ, 0xc0, !PT ;  /* 0x0000ff8029297812 */ /* 0x000fe200078ec0ff */
[----:B------:R-:W4:Y:S02]  /*1560*/  LDG.E.CONSTANT R32, desc[UR8][R32.64] ;  /* 0x0000000820207981 */ /* 0x000f24000c1e9900 */
[----:B------:R-:W-:Y:S01]  /*1570*/  IMAD.WIDE.U32 R34, R29, 0x4, R30 ;  /* 0x000000041d227825 */ /* 0x000fe200078e001e */
[----:B------:R-:W-:Y:S01]  /*1580*/  IADD3 R29, PT, PT, R7, R38, RZ ;  /* 0x00000026071d7210 */ /* 0x000fe20007ffe0ff */
[----:B------:R0:W4:Y:S01]  /*1590*/  LDG.E.CONSTANT R27, desc[UR8][R36.64] ;  /* 0x00000008241b7981 */ /* 0x000122000c1e9900 */
[----:B------:R-:W-:-:S03]  /*15a0*/  IADD3 R39, PT, PT, R6, R41, RZ ;  /* 0x0000002906277210 */ /* 0x000fc60007ffe0ff */
[----:B------:R-:W4:Y:S02]  /*15b0*/  LDG.E.CONSTANT R34, desc[UR8][R34.64] ;  /* 0x0000000822227981 */ /* 0x000f24000c1e9900 */
[----:B------:R-:W-:-:S04]  /*15c0*/  IMAD.WIDE.U32 R38, R39, 0x4, R30 ;  /* 0x0000000427267825 */ /* 0x000fc800078e001e */
[----:B0-----:R-:W-:Y:S02]  /*15d0*/  IMAD.WIDE.U32 R36, R29, 0x4, R30 ;  /* 0x000000041d247825 */ /* 0x001fe400078e001e */
[----:B------:R-:W4:Y:S04]  /*15e0*/  LDG.E.CONSTANT R38, desc[UR8][R38.64] ;  /* 0x0000000826267981 */ /* 0x000f28000c1e9900 */
[----:B------:R-:W4:Y:S01]  /*15f0*/  LDG.E.CONSTANT R36, desc[UR8][R36.64] ;  /* 0x0000000824247981 */ /* 0x000f22000c1e9900 */
[----:B------:R-:W-:-:S03]  /*1600*/  IADD3 R9, PT, PT, R9, 0x20, RZ ;  /* 0x0000002009097810 */ /* 0x000fc60007ffe0ff */
[----:B-----5:R1:W-:Y:S04]  /*1610*/  STS [R11+0x18], R10 ;  /* 0x0000180a0b007388 */ /* 0x0203e80000000800 */
[----:B------:R1:W-:Y:S04]  /*1620*/  STS [R11+0x28], R12 ;  /* 0x0000280c0b007388 */ /* 0x0003e80000000800 */
[----:B------:R1:W-:Y:S04]  /*1630*/  STS [R11+0x30], R25 ;  /* 0x000030190b007388 */ /* 0x0003e80000000800 */
[----:B------:R1:W-:Y:S04]  /*1640*/  STS [R11+0x38], R23 ;  /* 0x000038170b007388 */ /* 0x0003e80000000800 */
[----:B------:R1:W-:Y:S04]  /*1650*/  STS [R11+0x40], R21 ;  /* 0x000040150b007388 */ /* 0x0003e80000000800 */
[----:B------:R1:W-:Y:S04]  /*1660*/  STS [R11+0x48], R19 ;  /* 0x000048130b007388 */ /* 0x0003e80000000800 */
[----:B------:R1:W-:Y:S04]  /*1670*/  STS [R11+0x20], R14 ;  /* 0x0000200e0b007388 */ /* 0x0003e80000000800 */
[----:B------:R1:W-:Y:S04]  /*1680*/  STS [R11+0x50], R17 ;  /* 0x000050110b007388 */ /* 0x0003e80000000800 */
[----:B------:R1:W-:Y:S04]  /*1690*/  STS [R11+0x60], R13 ;  /* 0x0000600d0b007388 */ /* 0x0003e80000000800 */
[----:B------:R1:W-:Y:S01]  /*16a0*/  STS [R11+0x58], R15 ;  /* 0x0000580f0b007388 */ /* 0x0003e20000000800 */
[----:B------:R-:W-:-:S03]  /*16b0*/  ISETP.NE.AND P0, PT, R9, 0x280, PT ;  /* 0x000002800900780c */ /* 0x000fc60003f05270 */
        /* <DEDUP_REMOVED lines=12> */
[----:B--2---:R1:W-:Y:S04]  /*1780*/  STS [R11+0xd0], R16 ;  /* 0x0000d0100b007388 */ /* 0x0043e80000000800 */
[----:B---3--:R1:W-:Y:S04]  /*1790*/  STS [R11+0xc8], R18 ;  /* 0x0000c8120b007388 */ /* 0x0083e80000000800 */
[----:B----4-:R1:W-:Y:S04]  /*17a0*/  STS [R11+0xe0], R32 ;  /* 0x0000e0200b007388 */ /* 0x0103e80000000800 */
[----:B------:R1:W-:Y:S04]  /*17b0*/  STS [R11+0xd8], R27 ;  /* 0x0000d81b0b007388 */ /* 0x0003e80000000800 */
[----:B------:R1:W-:Y:S04]  /*17c0*/  STS [R11+0xe8], R34 ;  /* 0x0000e8220b007388 */ /* 0x0003e80000000800 */
[----:B------:R1:W-:Y:S04]  /*17d0*/  STS [R11+0xf8], R38 ;  /* 0x0000f8260b007388 */ /* 0x0003e80000000800 */
[----:B------:R1:W-:Y:S01]  /*17e0*/  STS [R11+0xf0], R36 ;  /* 0x0000f0240b007388 */ /* 0x0003e20000000800 */
[----:B------:R-:W-:Y:S05]  /*17f0*/  @P0 BRA `(.L_x_1) ;  /* 0xfffffff000e40947 */ /* 0x000fea000383ffff */
[----:B------:R-:W-:Y:S06]  /*1800*/  BAR.SYNC.DEFER_BLOCKING 0x0 ;  /* 0x0000000000007b1d */ /* 0x000fec0000010000 */
[----:B------:R-:W-:-:S05]  /*1810*/  UMOV UR4, URZ ;  /* 0x000000ff00047c82 */ /* 0x000fca0008000000 */
.L_x_3:
[----:B------:R-:W-:-:S04]  /*1820*/  USHF.L.U32 UR5, UR4, 0x1, URZ ;  /* 0x0000000104057899 */ /* 0x000fc800080006ff */
[----:B------:R-:W-:-:S09]  /*1830*/  ULEA UR7, UR5, UR14, 0x2 ;  /* 0x0000000e05077291 */ /* 0x000fd2000f8e10ff */
[----:B01----:R-:W5:Y:S04]  /*1840*/  LDL.64 R18, [UR7] ;  /* 0x00000007ff127983 */ /* 0x003f680008100a00 */
[----:B------:R-:W5:Y:S04]  /*1850*/  LDL.64 R24, [UR7+0x70] ;  /* 0x00007007ff187983 */ /* 0x000f680008100a00 */
[----:B------:R-:W5:Y:S04]  /*1860*/  LDL.64 R28, [UR7+0xe0] ;  /* 0x0000e007ff1c7983 */ /* 0x000f680008100a00 */
[----:B------:R-:W5:Y:S04]  /*1870*/  LDL.64 R16, [UR7+0x1c0] ;  /* 0x0001c007ff107983 */ /* 0x000f680008100a00 */
[----:B------:R-:W5:Y:S04]  /*1880*/  LDL.64 R20, [UR7+0x2a0] ;  /* 0x0002a007ff147983 */ /* 0x000f680008100a00 */
[----:B------:R-:W5:Y:S04]  /*1890*/  LDL.64 R26, [UR7+0x150] ;  /* 0x00015007ff1a7983 */ /* 0x000f680008100a00 */
[----:B------:R-:W5:Y:S04]  /*18a0*/  LDL.64 R12, [UR7+0x230] ;  /* 0x00023007ff0c7983 */ /* 0x000f680008100a00 */
[----:B------:R-:W5:Y:S01]  /*18b0*/  LDL.64 R14, [UR7+0x310] ;  /* 0x00031007ff0e7983 */ /* 0x000f620008100a00 */
[----:B------:R-:W0:Y:S01]  /*18c0*/  S2UR UR10, SR_CgaCtaId ;  /* 0x00000000000a79c3 */ /* 0x000e220000008800 */
[----:B------:R-:W-:-:S02]  /*18d0*/  UMOV UR5, 0x400 ;  /* 0x0000040000057882 */ /* 0x000fc40000000000 */
[----:B------:R-:W-:Y:S02]  /*18e0*/  UIADD3 UR12, UPT, UPT, UR5, 0x8c00, URZ ;  /* 0x00008c00050c7890 */ /* 0x000fe4000fffe0ff */
[----:B0-----:R-:W-:Y:S02]  /*18f0*/  ULEA UR11, UR10, UR5, 0x18 ;  /* 0x000000050a0b7291 */ /* 0x001fe4000f8ec0ff */
[----:B------:R-:W-:Y:S01]  /*1900*/  ULEA UR12, UR10, UR12, 0x18 ;  /* 0x0000000c0a0c7291 */ /* 0x000fe2000f8ec0ff */
[----:B------:R-:W-:-:S11]  /*1910*/  UMOV UR5, URZ ;  /* 0x000000ff00057c82 */ /* 0x000fd60008000000 */
.L_x_2:
[----:B------:R-:W-:Y:S02]  /*1920*/  UIMAD UR10, UR4, 0xa0, UR5 ;  /* 0x000000a0040a78a4 */ /* 0x000fe4000f8e0205 */
[----:B------:R-:W-:Y:S01]  /*1930*/  MOV R9, UR5 ;  /* 0x0000000500097c02 */ /* 0x000fe20008000f00 */
[----:B------:R-:W-:Y:S02]  /*1940*/  UIADD3 UR5, UPT, UPT, UR5, 0x5, URZ ;  /* 0x0000000505057890 */ /* 0x000fe4000fffe0ff */
[----:B------:R-:W-:Y:S01]  /*1950*/  ULEA UR10, UR10, UR11, 0x2 ;  /* 0x0000000b0a0a7291 */ /* 0x000fe2000f8e10ff */
[----:B------:R-:W-:Y:S01]  /*1960*/  LEA R8, R9, R0, 0x3 ;  /* 0x0000000009087211 */ /* 0x000fe200078e18ff */
[----:B------:R-:W-:-:S03]  /*1970*/  UISETP.NE.AND UP0, UPT, UR5, 0x28, UPT ;  /* 0x000000280500788c */ /* 0x000fc6000bf05270 */
[----:B------:R-:W-:-:S04]  /*1980*/  LEA R8, R8, UR12, 0x2 ;  /* 0x0000000c08087c11 */ /* 0x000fc8000f8e10ff */
[----:B------:R-:W-:Y:S04]  /*1990*/  LDS R37, [UR10] ;  /* 0x0000000aff257984 */ /* 0x000fe80008000800 */
[----:B------:R-:W0:Y:S04]  /*19a0*/  LDS.64 R22, [R8] ;  /* 0x0000000008167984 */ /* 0x000e280000000a00 */
[----:B------:R-:W1:Y:S04]  /*19b0*/  LDS R39, [UR10+0x4600] ;  /* 0x0046000aff277984 */ /* 0x000e680008000800 */
[----:B------:R-:W2:Y:S04]  /*19c0*/  LDS R36, [UR10+0x2300] ;  /* 0x0023000aff247984 */ /* 0x000ea80008000800 */
[----:B------:R-:W3:Y:S04]  /*19d0*/  LDS R9, [UR10+0x6900] ;  /* 0x0069000aff097984 */ /* 0x000ee80008000800 */
[----:B------:R-:W4:Y:S04]  /*19e0*/  LDS.64 R30, [R8+0x10] ;  /* 0x00001000081e7984 */ /* 0x000f280000000a00 */
[----:B------:R-:W-:Y:S04]  /*19f0*/  LDS R10, [UR10+0x4604] ;  /* 0x0046040aff0a7984 */ /* 0x000fe80008000800 */
[----:B------:R-:W4:Y:S04]  /*1a00*/  LDS.64 R32, [R8+0x20] ;  /* 0x0000200008207984 */ /* 0x000f280000000a00 */
[----:B------:R-:W4:Y:S04]  /*1a10*/  LDS.64 R34, [R8+0x30] ;  /* 0x0000300008227984 */ /* 0x000f280000000a00 */
[----:B------:R-:W4:Y:S01]  /*1a20*/  LDS R11, [UR10+0x4] ;  /* 0x0000040aff0b7984 */ /* 0x000f220008000800 */
[-C--:B0----5:R-:W-:Y:S01]  /*1a30*/  FFMA R18, R37, R22.reuse, R18 ;  /* 0x0000001625127223 */ /* 0x0a1fe20000000012 */
[C---:B-1----:R-:W-:Y:S01]  /*1a40*/  FFMA R41, R39.reuse, R22, R16 ;  /* 0x0000001627297223 */ /* 0x042fe20000000010 */
[----:B------:R-:W-:-:S02]  /*1a50*/  FFMA R38, R39, R23, R17 ;  /* 0x0000001727267223 */ /* 0x000fc40000000011 */
[----:B------:R-:W-:Y:S01]  /*1a60*/  LDS.64 R16, [R8+0x50] ;  /* 0x0000500008107984 */ /* 0x000fe20000000a00 */
[----:B--2---:R-:W-:Y:S01]  /*1a70*/  FFMA R43, R22, R36, R24 ;  /* 0x00000024162b7223 */ /* 0x004fe20000000018 */
[----:B------:R-:W-:Y:S02]  /*1a80*/  FFMA R25, R36, R23, R25 ;  /* 0x0000001724197223 */ /* 0x000fe40000000019 */
[----:B------:R-:W0:Y:S01]  /*1a90*/  LDS R24, [UR10+0x2304] ;  /* 0x0023040aff187984 */ /* 0x000e220008000800 */
[----:B---3--:R-:W-:Y:S01]  /*1aa0*/  FFMA R45, R22, R9, R12 ;  /* 0x00000009162d7223 */ /* 0x008fe2000000000c */
[-C--:B------:R-:W-:Y:S01]  /*1ab0*/  FFMA R22, R37, R23.reuse, R19 ;  /* 0x0000001725167223 */ /* 0x080fe20000000013 */
[----:B------:R-:W-:Y:S01]  /*1ac0*/  FFMA R40, R9, R23, R13 ;  /* 0x0000001709287223 */ /* 0x000fe2000000000d */
[----:B------:R-:W1:Y:S01]  /*1ad0*/  LDS R19, [UR10+0x6904] ;  /* 0x0069040aff137984 */ /* 0x000e620008000800 */
[-C--:B----4-:R-:W-:Y:S01]  /*1ae0*/  FFMA R23, R39, R30.reuse, R20 ;  /* 0x0000001e27177223 */ /* 0x090fe20000000014 */
[-C--:B------:R-:W-:Y:S01]  /*1af0*/  FFMA R42, R37, R31.reuse, R29 ;  /* 0x0000001f252a7223 */ /* 0x080fe2000000001d */
[----:B------:R-:W-:Y:S01]  /*1b00*/  FFMA R44, R39, R31, R21 ;  /* 0x0000001f272c7223 */ /* 0x000fe20000000015 */
[----:B------:R-:W2:Y:S01]  /*1b10*/  LDS R20, [UR10+0x4608] ;  /* 0x0046080aff147984 */ /* 0x000ea20008000800 */
[----:B------:R-:W-:Y:S01]  /*1b20*/  FFMA R28, R37, R30, R28 ;  /* 0x0000001e251c7223 */ /* 0x000fe2000000001c */
[C---:B------:R-:W-:Y:S01]  /*1b30*/  FFMA R21, R30.reuse, R36, R26 ;  /* 0x000000241e157223 */ /* 0x040fe2000000001a */
[----:B------:R-:W-:Y:S01]  /*1b40*/  FFMA R29, R30, R9, R14 ;  /* 0x000000091e1d7223 */ /* 0x000fe2000000000e */
[----:B------:R-:W3:Y:S01]  /*1b50*/  LDS.64 R12, [R8+0x40] ;  /* 0x00004000080c7984 */ /* 0x000ee20000000a00 */
[-C--:B------:R-:W-:Y:S01]  /*1b60*/  FFMA R30, R9, R31.reuse, R15 ;  /* 0x0000001f091e7223 */ /* 0x080fe2000000000f */
[----:B------:R-:W-:Y:S01]  /*1b70*/  FFMA R36, R36, R31, R27 ;  /* 0x0000001f24247223 */ /* 0x000fe2000000001b */
[C---:B------:R-:W-:Y:S01]  /*1b80*/  FFMA R41, R10.reuse, R32, R41 ;  /* 0x000000200a297223 */ /* 0x040fe20000000029 */
[----:B------:R-:W4:Y:S01]  /*1b90*/  LDS R14, [UR10+0x8] ;  /* 0x0000080aff0e7984 */ /* 0x000f220008000800 */
[C---:B------:R-:W-:Y:S01]  /*1ba0*/  FFMA R38, R10.reuse, R33, R38 ;  /* 0x000000210a267223 */ /* 0x040fe20000000026 */
[C---:B------:R-:W-:Y:S01]  /*1bb0*/  FFMA R23, R10.reuse, R34, R23 ;  /* 0x000000220a177223 */ /* 0x040fe20000000017 */
[----:B------:R-:W-:Y:S01]  /*1bc0*/  FFMA R44, R10, R35, R44 ;  /* 0x000000230a2c7223 */ /* 0x000fe2000000002c */
[----:B------:R-:W4:Y:S01]  /*1bd0*/  LDS R26, [UR10+0x2308] ;  /* 0x0023080aff1a7984 */ /* 0x000f220008000800 */
[C---:B------:R-:W-:Y:S01]  /*1be0*/  FFMA R15, R11.reuse, R32, R18 ;  /* 0x000000200b0f7223 */ /* 0x040fe20000000012 */
[C---:B------:R-:W-:Y:S01]  /*1bf0*/  FFMA R22, R11.reuse, R33, R22 ;  /* 0x000000210b167223 */ /* 0x040fe20000000016 */
[C---:B------:R-:W-:Y:S01]  /*1c00*/  FFMA R27, R11.reuse, R34, R28 ;  /* 0x000000220b1b7223 */ /* 0x040fe2000000001c */
[----:B------:R-:W4:Y:S01]  /*1c10*/  LDS R9, [UR10+0x6908] ;  /* 0x0069080aff097984 */ /* 0x000f220008000800 */
[----:B------:R-:W-:-:S03]  /*1c20*/  FFMA R42, R11, R35, R42 ;  /* 0x000000230b2a7223 */ /* 0x000fc6000000002a */
[----:B------:R-:W-:Y:S04]  /*1c30*/  LDS.64 R10, [R8+0x60] ;  /* 0x00006000080a7984 */ /* 0x000fe80000000a00 */
[----:B------:R-:W4:Y:S01]  /*1c40*/  LDS R28, [UR10+0x230c] ;  /* 0x00230c0aff1c7984 */ /* 0x000f220008000800 */
[----:B0-----:R-:W-:Y:S01]  /*1c50*/  FFMA R25, R24, R33, R25 ;  /* 0x0000002118197223 */ /* 0x001fe20000000019 */
[-C--:B------:R-:W-:Y:S01]  /*1c60*/  FFMA R43, R32, R24.reuse, R43 ;  /* 0x00000018202b7223 */ /* 0x080fe2000000002b */
[----:B------:R-:W-:Y:S01]  /*1c70*/  FFMA R21, R34, R24, R21 ;  /* 0x0000001822157223 */ /* 0x000fe20000000015 */
[----:B------:R-:W-:Y:S01]  /*1c80*/  FFMA R36, R24, R35, R36 ;  /* 0x0000002318247223 */ /* 0x000fe20000000024 */
[-C--:B-1----:R-:W-:Y:S01]  /*1c90*/  FFMA R45, R32, R19.reuse, R45 ;  /* 0x00000013202d7223 */ /* 0x082fe2000000002d */
[----:B------:R-:W-:Y:S01]  /*1ca0*/  FFMA R29, R34, R19, R29 ;  /* 0x00000013221d7223 */ /* 0x000fe2000000001d */
[C---:B------:R-:W-:Y:S01]  /*1cb0*/  FFMA R40, R19.reuse, R33, R40 ;  /* 0x0000002113287223 */ /* 0x040fe20000000028 */
[----:B------:R-:W-:Y:S01]  /*1cc0*/  FFMA R30, R19, R35, R30 ;  /* 0x00000023131e7223 */ /* 0x000fe2000000001e */
[C---:B--2---:R-:W-:Y:S01]  /*1cd0*/  FFMA R31, R20.reuse, R16, R23 ;  /* 0x00000010141f7223 */ /* 0x044fe20000000017 */
[C---:B------:R-:W-:Y:S01]  /*1ce0*/  FFMA R44, R20.reuse, R17, R44 ;  /* 0x00000011142c7223 */ /* 0x040fe2000000002c */
[----:B------:R-:W0:Y:S01]  /*1cf0*/  LDS R24, [UR10+0x460c] ;  /* 0x00460c0aff187984 */ /* 0x000e220008000800 */
[C---:B---3--:R-:W-:Y:S01]  /*1d00*/  FFMA R41, R20.reuse, R12, R41 ;  /* 0x0000000c14297223 */ /* 0x048fe20000000029 */
[----:B------:R-:W-:-:S02]  /*1d10*/  FFMA R38, R20, R13, R38 ;  /* 0x0000000d14267223 */ /* 0x000fc40000000026 */
[----:B------:R-:W1:Y:S01]  /*1d20*/  LDS.64 R18, [R8+0x70] ;  /* 0x0000700008127984 */ /* 0x000e620000000a00 */
[C---:B----4-:R-:W-:Y:S01]  /*1d30*/  FFMA R33, R14.reuse, R12, R15 ;  /* 0x0000000c0e217223 */ /* 0x050fe2000000000f */
[C---:B------:R-:W-:Y:S02]  /*1d40*/  FFMA R27, R14.reuse, R16, R27 ;  /* 0x000000100e1b7223 */ /* 0x040fe4000000001b */
[----:B------:R-:W2:Y:S01]  /*1d50*/  LDS R20, [UR10+0xc] ;  /* 0x00000c0aff147984 */ /* 0x000ea20008000800 */
[C---:B------:R-:W-:Y:S01]  /*1d60*/  FFMA R34, R14.reuse, R13, R22 ;  /* 0x0000000d0e227223 */ /* 0x040fe20000000016 */
[----:B------:R-:W-:Y:S01]  /*1d70*/  FFMA R42, R14, R17, R42 ;  /* 0x000000110e2a7223 */ /* 0x000fe2000000002a */
[-C--:B------:R-:W-:Y:S01]  /*1d80*/  FFMA R43, R12, R26.reuse, R43 ;  /* 0x0000001a0c2b7223 */ /* 0x080fe2000000002b */
[----:B------:R-:W3:Y:S01]  /*1d90*/  LDS R35, [UR10+0x690c] ;  /* 0x00690c0aff237984 */ /* 0x000ee20008000800 */
[----:B------:R-:W-:Y:S01]  /*1da0*/  FFMA R21, R16, R26, R21 ;  /* 0x0000001a10157223 */ /* 0x000fe20000000015 */
[C---:B------:R-:W-:Y:S01]  /*1db0*/  FFMA R37, R26.reuse, R13, R25 ;  /* 0x0000000d1a257223 */ /* 0x040fe20000000019 */
[----:B------:R-:W-:Y:S01]  /*1dc0*/  FFMA R36, R26, R17, R36 ;  /* 0x000000111a247223 */ /* 0x000fe20000000024 */
[----:B------:R-:W-:Y:S01]  /*1dd0*/  LDS.64 R14, [R8+0x80] ;  /* 0x00008000080e7984 */ /* 0x000fe20000000a00 */
[-C--:B------:R-:W-:Y:S01]  /*1de0*/  FFMA R45, R12, R9.reuse, R45 ;  /* 0x000000090c2d7223 */ /* 0x080fe2000000002d */
[----:B------:R-:W-:Y:S01]  /*1df0*/  FFMA R29, R16, R9, R29 ;  /* 0x00000009101d7223 */ /* 0x000fe2000000001d */
[C---:B------:R-:W-:Y:S01]  /*1e00*/  FFMA R30, R9.reuse, R17, R30 ;  /* 0x00000011091e7223 */ /* 0x040fe2000000001e */
[----:B------:R-:W4:Y:S01]  /*1e10*/  LDS R26, [UR10+0x4610] ;  /* 0x0046100aff1a7984 */ /* 0x000f220008000800 */
[----:B------:R-:W-:Y:S01]  /*1e20*/  FFMA R40, R9, R13, R40 ;  /* 0x0000000d09287223 */ /* 0x000fe20000000028 */
[----:B------:R-:W-:Y:S01]  /*1e30*/  FFMA R43, R10, R28, R43 ;  /* 0x0000001c0a2b7223 */ /* 0x000fe2000000002b */
[-C--:B------:R-:W-:Y:S01]  /*1e40*/  FFMA R37, R28, R11.reuse, R37 ;  /* 0x0000000b1c257223 */ /* 0x080fe20000000025 */
[----:B------:R2:W4:Y:S04]  /*1e50*/  LDS.64 R22, [R8+0x90] ;  /* 0x0000900008167984 */ /* 0x0005280000000a00 */
[----:B------:R-:W4:Y:S04]  /*1e60*/  LDS R25, [UR10+0x10] ;  /* 0x0000100aff197984 */ /* 0x000f280008000800 */
[----:B------:R-:W4:Y:S04]  /*1e70*/  LDS R12, [UR10+0x2310] ;  /* 0x0023100aff0c7984 */ /* 0x000f280008000800 */
[----:B------:R-:W4:Y:S01]  /*1e80*/  LDS R32, [UR10+0x6910] ;  /* 0x0069100aff207984 */ /* 0x000f220008000800 */
[C---:B0-----:R-:W-:Y:S01]  /*1e90*/  FFMA R41, R24.reuse, R10, R41 ;  /* 0x0000000a18297223 */ /* 0x041fe20000000029 */
[C---:B------:R-:W-:Y:S01]  /*1ea0*/  FFMA R38, R24.reuse, R11, R38 ;  /* 0x0000000b18267223 */ /* 0x040fe20000000026 */
[C---:B-1----:R-:W-:Y:S01]  /*1eb0*/  FFMA R31, R24.reuse, R18, R31 ;  /* 0x00000012181f7223 */ /* 0x042fe2000000001f */
[-C--:B------:R-:W-:Y:S01]  /*1ec0*/  FFMA R44, R24, R19.reuse, R44 ;  /* 0x00000013182c7223 */ /* 0x080fe2000000002c */
[----:B------:R-:W-:Y:S01]  /*1ed0*/  FFMA R9, R18, R28, R21 ;  /* 0x0000001c12097223 */ /* 0x000fe20000000015 */
[----:B------:R-:W-:Y:S01]  /*1ee0*/  FFMA R36, R28, R19, R36 ;  /* 0x000000131c247223 */ /* 0x000fe20000000024 */
[C---:B--2---:R-:W-:Y:S01]  /*1ef0*/  FFMA R8, R20.reuse, R10, R33 ;  /* 0x0000000a14087223 */ /* 0x044fe20000000021 */
[C---:B------:R-:W-:Y:S01]  /*1f00*/  FFMA R27, R20.reuse, R18, R27 ;  /* 0x00000012141b7223 */ /* 0x040fe2000000001b */
[C---:B------:R-:W-:Y:S01]  /*1f10*/  FFMA R34, R20.reuse, R11, R34 ;  /* 0x0000000b14227223 */ /* 0x040fe20000000022 */
[----:B------:R-:W-:Y:S01]  /*1f20*/  FFMA R42, R20, R19, R42 ;  /* 0x00000013142a7223 */ /* 0x000fe2000000002a */
[-C--:B---3--:R-:W-:Y:S01]  /*1f30*/  FFMA R45, R10, R35.reuse, R45 ;  /* 0x000000230a2d7223 */ /* 0x088fe2000000002d */
[----:B------:R-:W-:Y:S01]  /*1f40*/  FFMA R13, R18, R35, R29 ;  /* 0x00000023120d7223 */ /* 0x000fe2000000001d */
[C---:B------:R-:W-:Y:S01]  /*1f50*/  FFMA R30, R35.reuse, R19, R30 ;  /* 0x00000013231e7223 */ /* 0x040fe2000000001e */
[----:B------:R-:W-:Y:S01]  /*1f60*/  FFMA R11, R35, R11, R40 ;  /* 0x0000000b230b7223 */ /* 0x000fe20000000028 */
[C---:B----4-:R-:W-:Y:S01]  /*1f70*/  FFMA R16, R26.reuse, R14, R41 ;  /* 0x0000000e1a107223 */ /* 0x050fe20000000029 */
[C---:B------:R-:W-:Y:S01]  /*1f80*/  FFMA R17, R26.reuse, R15, R38 ;  /* 0x0000000f1a117223 */ /* 0x040fe20000000026 */
[C---:B------:R-:W-:Y:S01]  /*1f90*/  FFMA R20, R26.reuse, R22, R31 ;  /* 0x000000161a147223 */ /* 0x040fe2000000001f */
[----:B------:R-:W-:Y:S01]  /*1fa0*/  FFMA R21, R26, R23, R44 ;  /* 0x000000171a157223 */ /* 0x000fe2000000002c */
[C---:B------:R-:W-:Y:S01]  /*1fb0*/  FFMA R18, R25.reuse, R14, R8 ;  /* 0x0000000e19127223 */ /* 0x040fe20000000008 */
[C---:B------:R-:W-:Y:S01]  /*1fc0*/  FFMA R28, R25.reuse, R22, R27 ;  /* 0x00000016191c7223 */ /* 0x040fe2000000001b */
[C---:B------:R-:W-:Y:S01]  /*1fd0*/  FFMA R19, R25.reuse, R15, R34 ;  /* 0x0000000f19137223 */ /* 0x040fe20000000022 */
[----:B------:R-:W-:Y:S01]  /*1fe0*/  FFMA R29, R25, R23, R42 ;  /* 0x00000017191d7223 */ /* 0x000fe2000000002a */
[-C--:B------:R-:W-:Y:S01]  /*1ff0*/  FFMA R24, R14, R12.reuse, R43 ;  /* 0x0000000c0e187223 */ /* 0x080fe2000000002b */
[----:B------:R-:W-:Y:S01]  /*2000*/  FFMA R26, R22, R12, R9 ;  /* 0x0000000c161a7223 */ /* 0x000fe20000000009 */
[C---:B------:R-:W-:Y:S01]  /*2010*/  FFMA R25, R12.reuse, R15, R37 ;  /* 0x0000000f0c197223 */ /* 0x040fe20000000025 */
[----:B------:R-:W-:Y:S01]  /*2020*/  FFMA R27, R12, R23, R36 ;  /* 0x000000170c1b7223 */ /* 0x000fe20000000024 */
[-C--:B------:R-:W-:Y:S01]  /*2030*/  FFMA R12, R14, R32.reuse, R45 ;  /* 0x000000200e0c7223 */ /* 0x080fe2000000002d */
[----:B------:R-:W-:Y:S01]  /*2040*/  FFMA R14, R22, R32, R13 ;  /* 0x00000020160e7223 */ /* 0x000fe2000000000d */
[C---:B------:R-:W-:Y:S01]  /*2050*/  FFMA R13, R32.reuse, R15, R11 ;  /* 0x0000000f200d7223 */ /* 0x040fe2000000000b */
[----:B------:R-:W-:Y:S01]  /*2060*/  FFMA R15, R32, R23, R30 ;  /* 0x00000017200f7223 */ /* 0x000fe2000000001e */
[----:B------:R-:W-:Y:S06]  /*2070*/  BRA.U UP0, `(.L_x_2) ;  /* 0xfffffff900287547 */ /* 0x000fec000b83ffff */
[----:B------:R0:W-:Y:S01]  /*2080*/  STL.64 [UR7], R18 ;  /* 0x00000012ff007987 */ /* 0x0001e20008100a07 */
[----:B------:R-:W-:-:S03]  /*2090*/  UIADD3 UR4, UPT, UPT, UR4, 0x1, URZ ;  /* 0x0000000104047890 */ /* 0x000fc6000fffe0ff */
[----:B------:R0:W-:Y:S01]  /*20a0*/  STL.64 [UR7+0xe0], R28 ;  /* 0x0000e01cff007987 */ /* 0x0001e20008100a07 */
[----:B------:R-:W-:-:S03]  /*20b0*/  UISETP.NE.AND UP0, UPT, UR4, 0xe, UPT ;  /* 0x0000000e0400788c */ /* 0x000fc6000bf05270 */
[----:B------:R0:W-:Y:S04]  /*20c0*/  STL.64 [UR7+0x1c0], R16 ;  /* 0x0001c010ff007987 */ /* 0x0001e80008100a07 */
[----:B------:R0:W-:Y:S04]  /*20d0*/  STL.64 [UR7+0x2a0], R20 ;  /* 0x0002a014ff007987 */ /* 0x0001e80008100a07 */
[----:B------:R0:W-:Y:S04]  /*20e0*/  STL.64 [UR7+0x70], R24 ;  /* 0x00007018ff007987 */ /* 0x0001e80008100a07 */
[----:B------:R0:W-:Y:S04]  /*20f0*/  STL.64 [UR7+0x150], R26 ;  /* 0x0001501aff007987 */ /* 0x0001e80008100a07 */
[----:B------:R0:W-:Y:S04]  /*2100*/  STL.64 [UR7+0x230], R12 ;  /* 0x0002300cff007987 */ /* 0x0001e80008100a07 */
[----:B------:R0:W-:Y:S01]  /*2110*/  STL.64 [UR7+0x310], R14 ;  /* 0x0003100eff007987 */ /* 0x0001e20008100a07 */
[----:B------:R-:W-:Y:S05]  /*2120*/  BRA.U UP0, `(.L_x_3) ;  /* 0xfffffff500bc7547 */ /* 0x000fea000b83ffff */
[----:B------:R-:W-:-:S05]  /*2130*/  UMOV UR4, URZ ;  /* 0x000000ff00047c82 */ /* 0x000fca0008000000 */
.L_x_5:
        /* <DEDUP_REMOVED lines=16> */
.L_x_4:
[----:B------:R-:W-:Y:S02]  /*2240*/  UIMAD UR10, UR4, 0xa0, UR5 ;  /* 0x000000a0040a78a4 */ /* 0x000fe4000f8e0205 */
[----:B------:R-:W-:Y:S01]  /*2250*/  MOV R9, UR5 ;  /* 0x0000000500097c02 */ /* 0x000fe20008000f00 */
[----:B------:R-:W-:Y:S02]  /*2260*/  UIADD3 UR5, UPT, UPT, UR5, 0x5, URZ ;  /* 0x0000000505057890 */ /* 0x000fe4000fffe0ff */
[----:B------:R-:W-:Y:S01]  /*2270*/  ULEA UR10, UR10, UR11, 0x2 ;  /* 0x0000000b0a0a7291 */ /* 0x000fe2000f8e10ff */
[----:B------:R-:W-:Y:S01]  /*2280*/  LEA R8, R9, R0, 0x3 ;  /* 0x0000000009087211 */ /* 0x000fe200078e18ff */
[----:B------:R-:W-:-:S03]  /*2290*/  UISETP.NE.AND UP0, UPT, UR5, 0x28, UPT ;  /* 0x000000280500788c */ /* 0x000fc6000bf05270 */
[----:B------:R-:W-:-:S04]  /*22a0*/  LEA R8, R8, UR12, 0x2 ;  /* 0x0000000c08087c11 */ /* 0x000fc8000f8e10ff */
[----:B------:R-:W-:Y:S04]  /*22b0*/  LDS R37, [UR10+0xa0] ;  /* 0x0000a00aff257984 */ /* 0x000fe80008000800 */
[----:B------:R-:W0:Y:S04]  /*22c0*/  LDS.64 R22, [R8+0x500] ;  /* 0x0005000008167984 */ /* 0x000e280000000a00 */
        /* <DEDUP_REMOVED lines=121> */
.L_x_7:
        /* <DEDUP_REMOVED lines=16> */
.L_x_6:
        /* <DEDUP_REMOVED lines=129> */
[----:B------:R-:W-:Y:S01]  /*3370*/  LEA R8, R2, UR12, 0x3 ;  /* 0x0000000c02087c11 */ /* 0x000fe2000f8e18ff */
[----:B------:R-:W-:-:S03]  /*3380*/  UMOV UR4, URZ ;  /* 0x000000ff00047c82 */ /* 0x000fc60008000000 */
[----:B------:R-:W-:-:S07]  /*3390*/  IADD3 R8, PT, PT, R8, 0xf14, RZ ;  /* 0x00000f1408087810 */ /* 0x000fce0007ffe0ff */
.L_x_9:
        /* <DEDUP_REMOVED lines=10> */
[----:B------:R-:W-:Y:S01]  /*3440*/  UIMAD UR7, UR4, 0x280, UR11 ;  /* 0x00000280040778a4 */ /* 0x000fe2000f8e020b */
[----:B------:R-:W-:Y:S01]  /*3450*/  MOV R9, R8 ;  /* 0x0000000800097202 */ /* 0x000fe20000000f00 */
[----:B------:R-:W-:-:S02]  /*3460*/  UMOV UR10, 0xf00 ;  /* 0x00000f00000a7882 */ /* 0x000fc40000000000 */
[----:B------:R-:W-:-:S12]  /*3470*/  UIADD3 UR7, UPT, UPT, UR7, 0x47e0, URZ ;  /* 0x000047e007077890 */ /* 0x000fd8000fffe0ff */
.L_x_8:
[----:B------:R-:W-:Y:S01]  /*3480*/  LDS.64 R34, [UR7] ;  /* 0x00000007ff227984 */ /* 0x000fe20008000a00 */
[----:B------:R-:W-:-:S03]  /*3490*/  UIADD3 UR10, UPT, UPT, UR10, 0x140, URZ ;  /* 0x000001400a0a7890 */ /* 0x000fc6000fffe0ff */
[----:B------:R-:W0:Y:S01]  /*34a0*/  LDS R44, [R9+-0x10] ;  /* 0xfffff000092c7984 */ /* 0x000e220000000800 */
[----:B------:R-:W-:-:S03]  /*34b0*/  UISETP.NE.AND UP0, UPT, UR10, 0x1400, UPT ;  /* 0x000014000a00788c */ /* 0x000fc6000bf05270 */
[----:B------:R-:W1:Y:S04]  /*34c0*/  LDS R11, [R9+-0x4] ;  /* 0xfffffc00090b7984 */ /* 0x000e680000000800 */
[----:B------:R-:W2:Y:S04]  /*34d0*/  LDS.64 R30, [UR7+-0x2300] ;  /* 0xffdd0007ff1e7984 */ /* 0x000ea80008000a00 */
[----:B------:R-:W3:Y:S04]  /*34e0*/  LDS.64 R28, [UR7+0x2300] ;  /* 0x00230007ff1c7984 */ /* 0x000ee80008000a00 */
[----:B------:R-:W4:Y:S04]  /*34f0*/  LDS R37, [R9+-0x14] ;  /* 0xffffec0009257984 */ /* 0x000f280000000800 */
[----:B------:R-:W4:Y:S04]  /*3500*/  LDS.64 R32, [UR7+-0x4600] ;  /* 0xffba0007ff207984 */ /* 0x000f280008000a00 */
[----:B------:R-:W4:Y:S04]  /*3510*/  LDS R42, [R9] ;  /* 0x00000000092a7984 */ /* 0x000f280000000800 */
[----:B------:R-:W4:Y:S04]  /*3520*/  LDS R40, [R9+0xc] ;  /* 0x00000c0009287984 */ /* 0x000f280000000800 */
[----:B------:R-:W4:Y:S04]  /*3530*/  LDS R38, [R9+0x1c] ;  /* 0x00001c0009267984 */ /* 0x000f280000000800 */
[----:B------:R-:W4:Y:S04]  /*3540*/  LDS R36, [R9+0x10] ;  /* 0x0000100009247984 */ /* 0x000f280000000800 */
[----:B------:R-:W4:Y:S01]  /*3550*/  LDS R10, [R9+0x20] ;  /* 0x00002000090a7984 */ /* 0x000f220000000800 */
[C---:B0----5:R-:W-:Y:S01]  /*3560*/  FFMA R46, R34.reuse, R44, R19 ;  /* 0x0000002c222e7223 */ /* 0x061fe20000000013 */
[----:B-1----:R-:W-:-:S02]  /*3570*/  FFMA R20, R34, R11, R20 ;  /* 0x0000000b22147223 */ /* 0x002fc40000000014 */
[----:B------:R-:W-:Y:S01]  /*3580*/  LDS R47, [R9+0x30] ;  /* 0x00003000092f7984 */ /* 0x000fe20000000800 */
[----:B--2---:R-:W-:-:S03]  /*3590*/  FFMA R14, R11, R30, R14 ;  /* 0x0000001e0b0e7223 */ /* 0x004fc6000000000e */
[----:B------:R-:W-:Y:S01]  /*35a0*/  LDS R45, [R9+0x40] ;  /* 0x00004000092d7984 */ /* 0x000fe20000000800 */
[----:B---3--:R-:W-:Y:S01]  /*35b0*/  FFMA R22, R11, R28, R22 ;  /* 0x0000001c0b167223 */ /* 0x008fe20000000016 */
[-C--:B----4-:R-:W-:Y:S01]  /*35c0*/  FFMA R18, R34, R37.reuse, R18 ;  /* 0x0000002522127223 */ /* 0x090fe20000000012 */
[C---:B------:R-:W-:Y:S01]  /*35d0*/  FFMA R24, R37.reuse, R30, R24 ;  /* 0x0000001e25187223 */ /* 0x040fe20000000018 */
[----:B------:R-:W-:Y:S01]  /*35e0*/  FFMA R26, R37, R28, R26 ;  /* 0x0000001c251a7223 */ /* 0x000fe2000000001a */
[C---:B------:R-:W-:Y:S01]  /*35f0*/  FFMA R39, R32.reuse, R37, R12 ;  /* 0x0000002520277223 */ /* 0x040fe2000000000c */
[C---:B------:R-:W-:Y:S01]  /*3600*/  FFMA R19, R32.reuse, R11, R16 ;  /* 0x0000000b20137223 */ /* 0x040fe20000000010 */
[----:B------:R-:W-:Y:S01]  /*3610*/  FFMA R13, R32, R44, R13 ;  /* 0x0000002c200d7223 */ /* 0x000fe2000000000d */
[----:B------:R-:W-:Y:S01]  /*3620*/  FFMA R12, R44, R30, R25 ;  /* 0x0000001e2c0c7223 */ /* 0x000fe20000000019 */
[-C--:B------:R-:W-:Y:S01]  /*3630*/  FFMA R17, R32, R42.reuse, R17 ;  /* 0x0000002a20117223 */ /* 0x080fe20000000011 */
[----:B------:R-:W-:Y:S01]  /*3640*/  FFMA R34, R34, R42, R21 ;  /* 0x0000002a22227223 */ /* 0x000fe20000000015 */
[----:B------:R-:W-:Y:S01]  /*3650*/  FFMA R44, R44, R28, R27 ;  /* 0x0000001c2c2c7223 */ /* 0x000fe2000000001b */
[C---:B------:R-:W-:Y:S01]  /*3660*/  FFMA R21, R42.reuse, R30, R15 ;  /* 0x0000001e2a157223 */ /* 0x040fe2000000000f */
[----:B------:R-:W-:Y:S01]  /*3670*/  FFMA R28, R42, R28, R23 ;  /* 0x0000001c2a1c7223 */ /* 0x000fe20000000017 */
[C---:B------:R-:W-:Y:S01]  /*3680*/  FFMA R11, R40.reuse, R33, R39 ;  /* 0x00000021280b7223 */ /* 0x040fe20000000027 */
[C---:B------:R-:W-:Y:S01]  /*3690*/  FFMA R25, R40.reuse, R35, R18 ;  /* 0x0000002328197223 */ /* 0x040fe20000000012 */
[-C--:B------:R-:W-:Y:S01]  /*36a0*/  FFMA R23, R40, R31.reuse, R24 ;  /* 0x0000001f28177223 */ /* 0x080fe20000000018 */
[C---:B------:R-:W-:Y:S01]  /*36b0*/  FFMA R41, R38.reuse, R31, R14 ;  /* 0x0000001f26297223 */ /* 0x040fe2000000000e */
[-C--:B------:R-:W-:Y:S01]  /*36c0*/  FFMA R43, R38, R29.reuse, R22 ;  /* 0x0000001d262b7223 */ /* 0x080fe20000000016 */
[----:B------:R-:W-:Y:S01]  /*36d0*/  FFMA R27, R40, R29, R26 ;  /* 0x0000001d281b7223 */ /* 0x000fe2000000001a */
[C---:B------:R-:W-:Y:S01]  /*36e0*/  FFMA R37, R38.reuse, R33, R19 ;  /* 0x0000002126257223 */ /* 0x040fe20000000013 */
[----:B------:R-:W-:Y:S01]  /*36f0*/  FFMA R39, R38, R35, R20 ;  /* 0x0000002326277223 */ /* 0x000fe20000000014 */
[----:B------:R-:W-:Y:S01]  /*3700*/  LDS R22, [R9+0x2c] ;  /* 0x00002c0009167984 */ /* 0x000fe20000000800 */
[C---:B------:R-:W-:Y:S01]  /*3710*/  FFMA R24, R36.reuse, R33, R13 ;  /* 0x0000002124187223 */ /* 0x040fe2000000000d */
[----:B------:R-:W-:Y:S01]  /*3720*/  FFMA R26, R36, R31, R12 ;  /* 0x0000001f241a7223 */ /* 0x000fe2000000000c */
[----:B------:R-:W-:Y:S01]  /*3730*/  FFMA R30, R10, R33, R17 ;  /* 0x000000210a1e7223 */ /* 0x000fe20000000011 */
[----:B------:R-:W0:Y:S01]  /*3740*/  LDS.64 R14, [UR7+0x8] ;  /* 0x00000807ff0e7984 */ /* 0x000e220008000a00 */
[C---:B------:R-:W-:Y:S01]  /*3750*/  FFMA R46, R36.reuse, R35, R46 ;  /* 0x00000023242e7223 */ /* 0x040fe2000000002e */
[----:B------:R-:W-:Y:S01]  /*3760*/  FFMA R44, R36, R29, R44 ;  /* 0x0000001d242c7223 */ /* 0x000fe2000000002c */
[C---:B------:R-:W-:Y:S01]  /*3770*/  FFMA R34, R10.reuse, R35, R34 ;  /* 0x000000230a227223 */ /* 0x040fe20000000022 */
[----:B------:R-:W1:Y:S01]  /*3780*/  LDS R20, [R9+0x3c] ;  /* 0x00003c0009147984 */ /* 0x000e620000000800 */
[C---:B------:R-:W-:Y:S01]  /*3790*/  FFMA R38, R10.reuse, R31, R21 ;  /* 0x0000001f0a267223 */ /* 0x040fe20000000015 */
[----:B------:R-:W-:-:S02]  /*37a0*/  FFMA R28, R10, R29, R28 ;  /* 0x0000001d0a1c7223 */ /* 0x000fc4000000001c */
[----:B------:R-:W2:Y:S04]  /*37b0*/  LDS.64 R18, [UR7+-0x45f8] ;  /* 0xffba0807ff127984 */ /* 0x000ea80008000a00 */
[----:B------:R-:W3:Y:S04]  /*37c0*/  LDS.64 R12, [UR7+-0x22f8] ;  /* 0xffdd0807ff0c7984 */ /* 0x000ee80008000a00 */
[----:B------:R-:W4:Y:S04]  /*37d0*/  LDS.64 R16, [UR7+0x2308] ;  /* 0x00230807ff107984 */ /* 0x000f280008000a00 */
[----:B------:R-:W4:Y:S04]  /*37e0*/  LDS R36, [R9+0x4c] ;  /* 0x00004c0009247984 */ /* 0x000f280000000800 */
[----:B------:R-:W4:Y:S04]  /*37f0*/  LDS R32, [R9+0x5c] ;  /* 0x00005c0009207984 */ /* 0x000f280000000800 */
[----:B------:R-:W4:Y:S04]  /*3800*/  LDS R40, [R9+0x50] ;  /* 0x0000500009287984 */ /* 0x000f280000000800 */
[----:B------:R-:W4:Y:S01]  /*3810*/  LDS R10, [R9+0x60] ;  /* 0x00006000090a7984 */ /* 0x000f220000000800 */
[C---:B0-----:R-:W-:Y:S01]  /*3820*/  FFMA R42, R14.reuse, R22, R25 ;  /* 0x000000160e2a7223 */ /* 0x041fe20000000019 */
[C---:B------:R-:W-:Y:S01]  /*3830*/  FFMA R46, R14.reuse, R47, R46 ;  /* 0x0000002f0e2e7223 */ /* 0x040fe2000000002e */
[C---:B------:R-:W-:Y:S01]  /*3840*/  FFMA R34, R14.reuse, R45, R34 ;  /* 0x0000002d0e227223 */ /* 0x040fe20000000022 */
[----:B-1----:R-:W-:Y:S01]  /*3850*/  FFMA R48, R14, R20, R39 ;  /* 0x000000140e307223 */ /* 0x002fe20000000027 */
[C---:B--2---:R-:W-:Y:S01]  /*3860*/  FFMA R11, R18.reuse, R22, R11 ;  /* 0x00000016120b7223 */ /* 0x044fe2000000000b */
[C---:B------:R-:W-:Y:S01]  /*3870*/  FFMA R37, R18.reuse, R20, R37 ;  /* 0x0000001412257223 */ /* 0x040fe20000000025 */
[C---:B------:R-:W-:Y:S01]  /*3880*/  FFMA R21, R18.reuse, R47, R24 ;  /* 0x0000002f12157223 */ /* 0x040fe20000000018 */
[----:B------:R-:W-:Y:S01]  /*3890*/  FFMA R25, R18, R45, R30 ;  /* 0x0000002d12197223 */ /* 0x000fe2000000001e */
[-C--:B---3--:R-:W-:Y:S01]  /*38a0*/  FFMA R18, R22, R12.reuse, R23 ;  /* 0x0000000c16127223 */ /* 0x088fe20000000017 */
[-C--:B------:R-:W-:Y:S01]  /*38b0*/  FFMA R14, R20, R12.reuse, R41 ;  /* 0x0000000c140e7223 */ /* 0x080fe20000000029 */
[-C--:B------:R-:W-:Y:S01]  /*38c0*/  FFMA R26, R47, R12.reuse, R26 ;  /* 0x0000000c2f1a7223 */ /* 0x080fe2000000001a */
[----:B------:R-:W-:Y:S01]  /*38d0*/  FFMA R31, R45, R12, R38 ;  /* 0x0000000c2d1f7223 */ /* 0x000fe20000000026 */
[-C--:B----4-:R-:W-:Y:S01]  /*38e0*/  FFMA R22, R22, R16.reuse, R27 ;  /* 0x0000001016167223 */ /* 0x090fe2000000001b */
[-C--:B------:R-:W-:Y:S01]  /*38f0*/  FFMA R20, R20, R16.reuse, R43 ;  /* 0x0000001014147223 */ /* 0x080fe2000000002b */
[-C--:B------:R-:W-:Y:S01]  /*3900*/  FFMA R44, R47, R16.reuse, R44 ;  /* 0x000000102f2c7223 */ /* 0x080fe2000000002c */
[----:B------:R-:W-:Y:S01]  /*3910*/  FFMA R16, R45, R16, R28 ;  /* 0x000000102d107223 */ /* 0x000fe2000000001c */
[C---:B------:R-:W-:Y:S01]  /*3920*/  FFMA R27, R36.reuse, R13, R18 ;  /* 0x0000000d241b7223 */ /* 0x040fe20000000012 */
[C---:B------:R-:W-:Y:S01]  /*3930*/  FFMA R35, R36.reuse, R17, R22 ;  /* 0x0000001124237223 */ /* 0x040fe20000000016 */
[----:B------:R-:W-:Y:S01]  /*3940*/  LDS R47, [R9+0x70] ;  /* 0x00007000092f7984 */ /* 0x000fe20000000800 */
[----:B------:R-:W-:Y:S01]  /*3950*/  FFMA R33, R36, R15, R42 ;  /* 0x0000000f24217223 */ /* 0x000fe2000000002a */
[C---:B------:R-:W-:Y:S01]  /*3960*/  FFMA R43, R32.reuse, R17, R20 ;  /* 0x00000011202b7223 */ /* 0x040fe20000000014 */
[C---:B------:R-:W-:Y:S01]  /*3970*/  FFMA R39, R32.reuse, R15, R48 ;  /* 0x0000000f20277223 */ /* 0x040fe20000000030 */
[----:B------:R-:W0:Y:S01]  /*3980*/  LDS.64 R28, [UR7+-0x45f0] ;  /* 0xffba1007ff1c7984 */ /* 0x000e220008000a00 */
[----:B------:R-:W-:Y:S01]  /*3990*/  FFMA R41, R32, R13, R14 ;  /* 0x0000000d20297223 */ /* 0x000fe2000000000e */
[C---:B------:R-:W-:Y:S01]  /*39a0*/  FFMA R24, R40.reuse, R19, R21 ;  /* 0x0000001328187223 */ /* 0x040fe20000000015 */
[----:B------:R-:W-:Y:S01]  /*39b0*/  FFMA R46, R40, R15, R46 ;  /* 0x0000000f282e7223 */ /* 0x000fe2000000002e */
[----:B------:R-:W1:Y:S01]  /*39c0*/  LDS R18, [R9+0x6c] ;  /* 0x00006c0009127984 */ /* 0x000e620000000800 */
[----:B------:R-:W-:Y:S01]  /*39d0*/  FFMA R11, R36, R19, R11 ;  /* 0x00000013240b7223 */ /* 0x000fe2000000000b */
[----:B------:R-:W-:Y:S01]  /*39e0*/  FFMA R34, R10, R15, R34 ;  /* 0x0000000f0a227223 */ /* 0x000fe20000000022 */
[-C--:B------:R-:W-:Y:S01]  /*39f0*/  FFMA R37, R32, R19.reuse, R37 ;  /* 0x0000001320257223 */ /* 0x080fe20000000025 */
[----:B------:R-:W2:Y:S01]  /*3a00*/  LDS R12, [R9+0x7c] ;  /* 0x00007c00090c7984 */ /* 0x000ea20000000800 */
[C---:B------:R-:W-:Y:S01]  /*3a10*/  FFMA R30, R10.reuse, R19, R25 ;  /* 0x000000130a1e7223 */ /* 0x040fe20000000019 */
[C---:B------:R-:W-:Y:S01]  /*3a20*/  FFMA R38, R10.reuse, R13, R31 ;  /* 0x0000000d0a267223 */ /* 0x040fe2000000001f */
[----:B------:R-:W-:Y:S01]  /*3a30*/  FFMA R16, R10, R17, R16 ;  /* 0x000000110a107223 */ /* 0x000fe20000000010 */
[----:B------:R-:W3:Y:S01]  /*3a40*/  LDS.64 R22, [UR7+0x10] ;  /* 0x00001007ff167984 */ /* 0x000ee20008000a00 */
[C---:B------:R-:W-:Y:S01]  /*3a50*/  FFMA R26, R40.reuse, R13, R26 ;  /* 0x0000000d281a7223 */ /* 0x040fe2000000001a */
[----:B------:R-:W-:-:S02]  /*3a60*/  FFMA R44, R40, R17, R44 ;  /* 0x00000011282c7223 */ /* 0x000fc4000000002c */
[----:B------:R-:W4:Y:S04]  /*3a70*/  LDS R45, [R9+0x80] ;  /* 0x00008000092d7984 */ /* 0x000f280000000800 */
[----:B------:R-:W4:Y:S04]  /*3a80*/  LDS.64 R20, [UR7+-0x22f0] ;  /* 0xffdd1007ff147984 */ /* 0x000f280008000a00 */
[----:B------:R-:W4:Y:S04]  /*3a90*/  LDS.64 R14, [UR7+0x2310] ;  /* 0x00231007ff0e7984 */ /* 0x000f280008000a00 */
[----:B------:R-:W4:Y:S04]  /*3aa0*/  LDS R36, [R9+0x8c] ;  /* 0x00008c0009247984 */ /* 0x000f280000000800 */
[----:B------:R-:W4:Y:S04]  /*3ab0*/  LDS R32, [R9+0x9c] ;  /* 0x00009c0009207984 */ /* 0x000f280000000800 */
[----:B------:R-:W4:Y:S04]  /*3ac0*/  LDS R10, [R9+0x90] ;  /* 0x00009000090a7984 */ /* 0x000f280000000800 */
[----:B------:R-:W4:Y:S01]  /*3ad0*/  LDS R40, [R9+0xa0] ;  /* 0x0000a00009287984 */ /* 0x000f220000000800 */
[CC--:B0-----:R-:W-:Y:S01]  /*3ae0*/  FFMA R13, R28.reuse, R47.reuse, R24 ;  /* 0x0000002f1c0d7223 */ /* 0x0c1fe20000000018 */
[C---:B-1----:R-:W-:Y:S01]  /*3af0*/  FFMA R11, R28.reuse, R18, R11 ;  /* 0x000000121c0b7223 */ /* 0x042fe2000000000b */
[----:B--2---:R-:W-:Y:S01]  /*3b00*/  FFMA R37, R28, R12, R37 ;  /* 0x0000000c1c257223 */ /* 0x004fe20000000025 */
[C---:B---3--:R-:W-:Y:S01]  /*3b10*/  FFMA R42, R22.reuse, R18, R33 ;  /* 0x00000012162a7223 */ /* 0x048fe20000000021 */
[C---:B------:R-:W-:Y:S01]  /*3b20*/  FFMA R48, R22.reuse, R12, R39 ;  /* 0x0000000c16307223 */ /* 0x040fe20000000027 */
[C---:B------:R-:W-:Y:S01]  /*3b30*/  FFMA R46, R22.reuse, R47, R46 ;  /* 0x0000002f162e7223 */ /* 0x040fe2000000002e */
[-C--:B----4-:R-:W-:Y:S01]  /*3b40*/  FFMA R34, R22, R45.reuse, R34 ;  /* 0x0000002d16227223 */ /* 0x090fe20000000022 */
[----:B------:R-:W-:-:S02]  /*3b50*/  FFMA R17, R28, R45, R30 ;  /* 0x0000002d1c117223 */ /* 0x000fc4000000001e */
[----:B------:R-:W-:Y:S01]  /*3b60*/  LDS R30, [R9+0xdc] ;  /* 0x0000dc00091e7984 */ /* 0x000fe20000000800 */
[-C--:B------:R-:W-:Y:S01]  /*3b70*/  FFMA R24, R18, R20.reuse, R27 ;  /* 0x0000001412187223 */ /* 0x080fe2000000001b */
[-C--:B------:R-:W-:Y:S01]  /*3b80*/  FFMA R22, R12, R20.reuse, R41 ;  /* 0x000000140c167223 */ /* 0x080fe20000000029 */
[-C--:B------:R-:W-:Y:S01]  /*3b90*/  FFMA R26, R47, R20.reuse, R26 ;  /* 0x000000142f1a7223 */ /* 0x080fe2000000001a */
[----:B------:R-:W-:Y:S01]  /*3ba0*/  FFMA R27, R45, R20, R38 ;  /* 0x000000142d1b7223 */ /* 0x000fe20000000026 */
[-C--:B------:R-:W-:Y:S01]  /*3bb0*/  FFMA R18, R18, R14.reuse, R35 ;  /* 0x0000000e12127223 */ /* 0x080fe20000000023 */
        /* <DEDUP_REMOVED lines=9> */
[----:B------:R-:W-:Y:S01]  /*3c50*/  LDS R14, [R9+0xbc] ;  /* 0x0000bc00090e7984 */ /* 0x000fe20000000800 */
[----:B------:R-:W-:Y:S01]  /*3c60*/  FFMA R41, R32, R21, R22 ;  /* 0x0000001520297223 */ /* 0x000fe20000000016 */
[C---:B------:R-:W-:Y:S01]  /*3c70*/  FFMA R28, R10.reuse, R29, R13 ;  /* 0x0000001d0a1c7223 */ /* 0x040fe2000000000d */
[----:B------:R-:W-:Y:S01]  /*3c80*/  FFMA R46, R10, R23, R46 ;  /* 0x000000170a2e7223 */ /* 0x000fe2000000002e */
[----:B------:R-:W0:Y:S01]  /*3c90*/  LDS.64 R18, [UR7+0x18] ;  /* 0x00001807ff127984 */ /* 0x000e220008000a00 */
[----:B------:R-:W-:Y:S01]  /*3ca0*/  FFMA R37, R32, R29, R37 ;  /* 0x0000001d20257223 */ /* 0x000fe20000000025 */
[----:B------:R-:W-:Y:S01]  /*3cb0*/  FFMA R34, R40, R23, R34 ;  /* 0x0000001728227223 */ /* 0x000fe20000000022 */
[C---:B------:R-:W-:Y:S01]  /*3cc0*/  FFMA R26, R10.reuse, R21, R26 ;  /* 0x000000150a1a7223 */ /* 0x040fe2000000001a */
[----:B------:R-:W1:Y:S01]  /*3cd0*/  LDS R47, [R9+0xb0] ;  /* 0x0000b000092f7984 */ /* 0x000e620000000800 */
[----:B------:R-:W-:Y:S01]  /*3ce0*/  FFMA R44, R10, R15, R44 ;  /* 0x0000000f0a2c7223 */ /* 0x000fe2000000002c */
[-C--:B------:R-:W-:Y:S01]  /*3cf0*/  FFMA R11, R36, R29.reuse, R11 ;  /* 0x0000001d240b7223 */ /* 0x080fe2000000000b */
[C---:B------:R-:W-:Y:S01]  /*3d00*/  FFMA R10, R40.reuse, R29, R17 ;  /* 0x0000001d280a7223 */ /* 0x040fe20000000011 */
[----:B------:R-:W2:Y:S01]  /*3d10*/  LDS R45, [R9+0xc0] ;  /* 0x0000c000092d7984 */ /* 0x000ea20000000800 */
[C---:B------:R-:W-:Y:S01]  /*3d20*/  FFMA R38, R40.reuse, R21, R27 ;  /* 0x0000001528267223 */ /* 0x040fe2000000001b */
[----:B------:R-:W-:-:S02]  /*3d30*/  FFMA R40, R40, R15, R16 ;  /* 0x0000000f28287223 */ /* 0x000fc40000000010 */
[----:B------:R-:W3:Y:S04]  /*3d40*/  LDS.64 R24, [UR7+-0x45e8] ;  /* 0xffba1807ff187984 */ /* 0x000ee80008000a00 */
[----:B------:R-:W4:Y:S04]  /*3d50*/  LDS.64 R12, [UR7+-0x22e8] ;  /* 0xffdd1807ff0c7984 */ /* 0x000f280008000a00 */
[----:B------:R-:W4:Y:S04]  /*3d60*/  LDS.64 R22, [UR7+0x2318] ;  /* 0x00231807ff167984 */ /* 0x000f280008000a00 */
[----:B------:R-:W4:Y:S04]  /*3d70*/  LDS R32, [R9+0xcc] ;  /* 0x0000cc0009207984 */ /* 0x000f280000000800 */
[----:B------:R-:W4:Y:S04]  /*3d80*/  LDS R36, [R9+0xd0] ;  /* 0x0000d00009247984 */ /* 0x000f280000000800 */
[----:B------:R-:W4:Y:S01]  /*3d90*/  LDS R16, [R9+0xe0] ;  /* 0x0000e00009107984 */ /* 0x000f220000000800 */
[C---:B0-----:R-:W-:Y:S01]  /*3da0*/  FFMA R42, R18.reuse, R20, R33 ;  /* 0x00000014122a7223 */ /* 0x041fe20000000021 */
[C---:B------:R-:W-:Y:S01]  /*3db0*/  FFMA R48, R18.reuse, R14, R39 ;  /* 0x0000000e12307223 */ /* 0x040fe20000000027 */
[C---:B-1----:R-:W-:Y:S01]  /*3dc0*/  FFMA R46, R18.reuse, R47, R46 ;  /* 0x0000002f122e7223 */ /* 0x042fe2000000002e */
[-C--:B--2---:R-:W-:Y:S01]  /*3dd0*/  FFMA R34, R18, R45.reuse, R34 ;  /* 0x0000002d12227223 */ /* 0x084fe20000000022 */
[C---:B---3--:R-:W-:Y:S01]  /*3de0*/  FFMA R17, R24.reuse, R20, R11 ;  /* 0x0000001418117223 */ /* 0x048fe2000000000b */
[C---:B------:R-:W-:Y:S01]  /*3df0*/  FFMA R11, R24.reuse, R45, R10 ;  /* 0x0000002d180b7223 */ /* 0x040fe2000000000a */
[C---:B------:R-:W-:Y:S01]  /*3e00*/  FFMA R37, R24.reuse, R14, R37 ;  /* 0x0000000e18257223 */ /* 0x040fe20000000025 */
[----:B------:R-:W-:Y:S01]  /*3e10*/  FFMA R15, R24, R47, R28 ;  /* 0x0000002f180f7223 */ /* 0x000fe2000000001c */
[-C--:B----4-:R-:W-:Y:S01]  /*3e20*/  FFMA R18, R20, R12.reuse, R31 ;  /* 0x0000000c14127223 */ /* 0x090fe2000000001f */
[-C--:B------:R-:W-:Y:S01]  /*3e30*/  FFMA R10, R14, R12.reuse, R41 ;  /* 0x0000000c0e0a7223 */ /* 0x080fe20000000029 */
[-C--:B------:R-:W-:Y:S01]  /*3e40*/  FFMA R38, R45, R12.reuse, R38 ;  /* 0x0000000c2d267223 */ /* 0x080fe20000000026 */
[C---:B------:R-:W-:Y:S01]  /*3e50*/  FFMA R26, R47.reuse, R12, R26 ;  /* 0x0000000c2f1a7223 */ /* 0x040fe2000000001a */
[-C--:B------:R-:W-:Y:S01]  /*3e60*/  FFMA R20, R20, R22.reuse, R35 ;  /* 0x0000001614147223 */ /* 0x080fe20000000023 */
[-C--:B------:R-:W-:Y:S01]  /*3e70*/  FFMA R14, R14, R22.reuse, R43 ;  /* 0x000000160e0e7223 */ /* 0x080fe2000000002b */
[-C--:B------:R-:W-:Y:S01]  /*3e80*/  FFMA R44, R47, R22.reuse, R44 ;  /* 0x000000162f2c7223 */ /* 0x080fe2000000002c */
[----:B------:R-:W-:Y:S01]  /*3e90*/  FFMA R40, R45, R22, R40 ;  /* 0x000000162d287223 */ /* 0x000fe20000000028 */
[C---:B------:R-:W-:Y:S01]  /*3ea0*/  FFMA R27, R32.reuse, R13, R18 ;  /* 0x0000000d201b7223 */ /* 0x040fe20000000012 */
[----:B------:R-:W-:Y:S01]  /*3eb0*/  LDS.64 R28, [UR7+-0x45e0] ;  /* 0xffba2007ff1c7984 */ /* 0x000fe20008000a00 */
[-C--:B------:R-:W-:Y:S01]  /*3ec0*/  FFMA R33, R32, R23.reuse, R20 ;  /* 0x0000001720217223 */ /* 0x080fe20000000014 */
[----:B------:R-:W-:Y:S01]  /*3ed0*/  FFMA R41, R30, R23, R14 ;  /* 0x000000171e297223 */ /* 0x000fe2000000000e */
[----:B------:R-:W-:Y:S01]  /*3ee0*/  FFMA R22, R36, R25, R15 ;  /* 0x0000001924167223 */ /* 0x000fe2000000000f */
[----:B------:R-:W0:Y:S01]  /*3ef0*/  LDS R18, [R9+0xec] ;  /* 0x0000ec0009127984 */ /* 0x000e220000000800 */
[----:B------:R-:W-:Y:S01]  /*3f00*/  FFMA R39, R30, R13, R10 ;  /* 0x0000000d1e277223 */ /* 0x000fe2000000000a */
[----:B------:R-:W-:Y:S01]  /*3f10*/  FFMA R31, R32, R19, R42 ;  /* 0x00000013201f7223 */ /* 0x000fe2000000002a */
[----:B------:R-:W-:Y:S01]  /*3f20*/  FFMA R24, R16, R25, R11 ;  /* 0x0000001910187223 */ /* 0x000fe2000000000b */
[----:B------:R-:W1:Y:S01]  /*3f30*/  LDS R12, [R9+0xfc] ;  /* 0x0000fc00090c7984 */ /* 0x000e620000000800 */
[C---:B------:R-:W-:Y:S01]  /*3f40*/  FFMA R46, R36.reuse, R19, R46 ;  /* 0x00000013242e7223 */ /* 0x040fe2000000002e */
[C---:B------:R-:W-:Y:S01]  /*3f50*/  FFMA R26, R36.reuse, R13, R26 ;  /* 0x0000000d241a7223 */ /* 0x040fe2000000001a */
[----:B------:R-:W-:Y:S01]  /*3f60*/  FFMA R44, R36, R23, R44 ;  /* 0x00000017242c7223 */ /* 0x000fe2000000002c */
[----:B------:R-:W2:Y:S01]  /*3f70*/  LDS R45, [R9+0xf0] ;  /* 0x0000f000092d7984 */ /* 0x000ea20000000800 */
[----:B------:R-:W-:Y:S01]  /*3f80*/  FFMA R42, R16, R13, R38 ;  /* 0x0000000d102a7223 */ /* 0x000fe20000000026 */
[----:B------:R-:W-:Y:S01]  /*3f90*/  FFMA R17, R32, R25, R17 ;  /* 0x0000001920117223 */ /* 0x000fe20000000011 */
[----:B------:R-:W-:Y:S01]  /*3fa0*/  FFMA R36, R16, R19, R34 ;  /* 0x0000001310247223 */ /* 0x000fe20000000022 */
[----:B------:R-:W3:Y:S01]  /*3fb0*/  LDS R43, [R9+0x100] ;  /* 0x00010000092b7984 */ /* 0x000ee20000000800 */
[C---:B------:R-:W-:Y:S01]  /*3fc0*/  FFMA R37, R30.reuse, R25, R37 ;  /* 0x000000191e257223 */ /* 0x040fe20000000025 */
[----:B------:R-:W-:Y:S01]  /*3fd0*/  FFMA R35, R30, R19, R48 ;  /* 0x000000131e237223 */ /* 0x000fe20000000030 */
[----:B------:R-:W-:Y:S01]  /*3fe0*/  FFMA R48, R16, R23, R40 ;  /* 0x0000001710307223 */ /* 0x000fe20000000028 */
[----:B------:R-:W4:Y:S04]  /*3ff0*/  LDS.64 R20, [UR7+0x20] ;  /* 0x00002007ff147984 */ /* 0x000f280008000a00 */
[----:B------:R-:W4:Y:S04]  /*4000*/  LDS.64 R14, [UR7+-0x22e0] ;  /* 0xffdd2007ff0e7984 */ /* 0x000f280008000a00 */
[----:B------:R-:W4:Y:S01]  /*4010*/  LDS.64 R10, [UR7+0x2320] ;  /* 0x00232007ff0a7984 */ /* 0x000f220008000a00 */
[----:B------:R-:W-:-:S03]  /*4020*/  UIADD3 UR7, UPT, UPT, UR7, 0x28, URZ ;  /* 0x0000002807077890 */ /* 0x000fc6000fffe0ff */
[----:B------:R-:W4:Y:S04]  /*4030*/  LDS R38, [R9+0x10c] ;  /* 0x00010c0009267984 */ /* 0x000f280000000800 */
[----:B------:R-:W4:Y:S04]  /*4040*/  LDS R34, [R9+0x11c] ;  /* 0x00011c0009227984 */ /* 0x000f280000000800 */
[----:B------:R-:W4:Y:S04]  /*4050*/  LDS R32, [R9+0x110] ;  /* 0x0001100009207984 */ /* 0x000f280000000800 */
[----:B------:R2:W4:Y:S01]  /*4060*/  LDS R30, [R9+0x120] ;  /* 0x00012000091e7984 */ /* 0x0005220000000800 */
[C---:B0-----:R-:W-:Y:S01]  /*4070*/  FFMA R19, R28.reuse, R18, R17 ;  /* 0x000000121c137223 */ /* 0x041fe20000000011 */
[C---:B-1----:R-:W-:Y:S01]  /*4080*/  FFMA R37, R28.reuse, R12, R37 ;  /* 0x0000000c1c257223 */ /* 0x042fe20000000025 */
[C---:B--2---:R-:W-:Y:S01]  /*4090*/  FFMA R13, R28.reuse, R45, R22 ;  /* 0x0000002d1c0d7223 */ /* 0x044fe20000000016 */
[----:B------:R-:W-:Y:S01]  /*40a0*/  IADD3 R9, PT, PT, R9, 0x140, RZ ;  /* 0x0000014009097810 */ /* 0x000fe20007ffe0ff */
[----:B---3--:R-:W-:Y:S01]  /*40b0*/  FFMA R17, R28, R43, R24 ;  /* 0x0000002b1c117223 */ /* 0x008fe20000000018 */
[C---:B----4-:R-:W-:Y:S01]  /*40c0*/  FFMA R16, R20.reuse, R18, R31 ;  /* 0x0000001214107223 */ /* 0x050fe2000000001f */
[C---:B------:R-:W-:Y:S01]  /*40d0*/  FFMA R40, R20.reuse, R12, R35 ;  /* 0x0000000c14287223 */ /* 0x040fe20000000023 */
[C---:B------:R-:W-:Y:S01]  /*40e0*/  FFMA R46, R20.reuse, R45, R46 ;  /* 0x0000002d142e7223 */ /* 0x040fe2000000002e */
[----:B------:R-:W-:Y:S01]  /*40f0*/  FFMA R36, R20, R43, R36 ;  /* 0x0000002b14247223 */ /* 0x000fe20000000024 */
        /* <DEDUP_REMOVED lines=10> */
[C---:B------:R-:W-:Y:S01]  /*41a0*/  FFMA R24, R38.reuse, R15, R24 ;  /* 0x0000000f26187223 */ /* 0x040fe20000000018 */
        /* <DEDUP_REMOVED lines=25> */
[----:B------:R-:W0:Y:S08]  /*4340*/  S2UR UR10, SR_CgaCtaId ;  /* 0x00000000000a79c3 */ /* 0x000e300000008800 */
[----:B------:R-:W-:Y:S01]  /*4350*/  BAR.SYNC.DEFER_BLOCKING 0x0 ;  /* 0x0000000000007b1d */ /* 0x000fe20000010000 */
[C---:B------:R-:W-:Y:S01]  /*4360*/  IMAD.WIDE.U32 R8, R2.reuse, 0x4, RZ ;  /* 0x0000000402087825 */ /* 0x040fe200078e00ff */
[----:B-1----:R-:W-:-:S03]  /*4370*/  IADD3 R17, P0, PT, R2, 0x6, RZ ;  /* 0x0000000602117810 */ /* 0x002fc60007f1e0ff */
[----:B------:R-:W-:Y:S01]  /*4380*/  HFMA2 R10, -RZ, RZ, 0, 0 ;  /* 0x00000000ff0a7431 */ /* 0x000fe200000001ff */
[C---:B------:R-:W-:Y:S01]  /*4390*/  IADD3 R14, P2, PT, R2.reuse, 0x2, RZ ;  /* 0x00000002020e7810 */ /* 0x040fe20007f5e0ff */
[----:B------:R-:W1:Y:S01]  /*43a0*/  LDCU.64 UR4, c[0x0][0x380] ;  /* 0x00007000ff0477ac */ /* 0x000e620008000a00 */
[----:B------:R-:W-:Y:S02]  /*43b0*/  MOV R18, R8 ;  /* 0x0000000800127202 */ /* 0x000fe40000000f00 */
[----:B------:R-:W-:Y:S01]  /*43c0*/  IADD3 R8, P1, PT, R2, 0x4, RZ ;  /* 0x0000000402087810 */ /* 0x000fe20007f3e0ff */
[----:B------:R-:W-:Y:S01]  /*43d0*/  UMOV UR7, 0x400 ;  /* 0x0000040000077882 */ /* 0x000fe20000000000 */
[----:B------:R-:W-:Y:S02]  /*43e0*/  MOV R16, R2 ;  /* 0x0000000200107202 */ /* 0x000fe40000000f00 */
[----:B------:R-:W-:Y:S02]  /*43f0*/  IADD3.X R12, PT, PT, RZ, RZ, RZ, P0, !PT ;  /* 0x000000ffff0c7210 */ /* 0x000fe400007fe4ff */
[----:B------:R-:W-:-:S02]  /*4400*/  IADD3.X R13, PT, PT, RZ, RZ, RZ, P1, !PT ;  /* 0x000000ffff0d7210 */ /* 0x000fc40000ffe4ff */
[----:B------:R-:W-:Y:S01]  /*4410*/  IADD3.X R15, PT, PT, RZ, RZ, RZ, P2, !PT ;  /* 0x000000ffff0f7210 */ /* 0x000fe200017fe4ff */
[----:B0-----:R-:W-:Y:S02]  /*4420*/  ULEA UR11, UR10, UR7, 0x18 ;  /* 0x000000070a0b7291 */ /* 0x001fe4000f8ec0ff */
[----:B-1----:R-:W-:-:S04]  /*4430*/  UIADD3 UR4, UP0, UPT, UR4, 0x280, URZ ;  /* 0x0000028004047890 */ /* 0x002fc8000ff1e0ff */
[----:B------:R-:W-:Y:S01]  /*4440*/  LEA R11, R2, UR11, 0x2 ;  /* 0x0000000b020b7c11 */ /* 0x000fe2000f8e10ff */
[----:B------:R-:W-:Y:S01]  /*4450*/  UIADD3.X UR5, UPT, UPT, URZ, UR5, URZ, UP0, !UPT ;  /* 0x00000005ff057290 */ /* 0x000fe200087fe4ff */
[----:B------:R-:W-:Y:S02]  /*4460*/  UMOV UR11, 0x10 ;  /* 0x00000010000b7882 */ /* 0x000fe40000000000 */
[----:B------:R-:W-:-:S09]  /*4470*/  IADD3 R11, PT, PT, R11, 0x10, RZ ;  /* 0x000000100b0b7810 */ /* 0x000fd20007ffe0ff */
.L_x_10:
[----:B------:R-:W-:Y:S01]  /*4480*/  IMAD.WIDE.U32 R26, R10, 0xea0ea0f, RZ ;  /* 0x0ea0ea0f0a1a7825 */ /* 0x000fe200078e00ff */
[----:B------:R-:W-:-:S03]  /*4490*/  LOP3.LUT R19, R4, 0xffff, RZ, 0xc0, !PT ;  /* 0x0000ffff04137812 */ /* 0x000fc600078ec0ff */
[----:B------:R-:W-:-:S04]  /*44a0*/  IMAD.WIDE.U32 R46, R12, 0xea0ea0f, RZ ;  /* 0x0ea0ea0f0c2e7825 */ /* 0x000fc800078e00ff */
[----:B------:R-:W-:-:S04]  /*44b0*/  IMAD.WIDE.U32 R20, R10, -0x33333333, RZ ;  /* 0xcccccccd0a147825 */ /* 0x000fc800078e00ff */
[----:B------:R-:W-:-:S04]  /*44c0*/  IMAD.WIDE.U32 R28, R16, 0xea0ea0f, RZ ;  /* 0x0ea0ea0f101c7825 */ /* 0x000fc800078e00ff */
[----:B------:R-:W-:-:S04]  /*44d0*/  IMAD.WIDE.U32 R26, P1, R16, -0x15f15f16, R26 ;  /* 0xea0ea0ea101a7825 */ /* 0x000fc8000782001a */
[----:B------:R-:W-:Y:S01]  /*44e0*/  IMAD.WIDE.U32 R22, R17, 0xea0ea0f, RZ ;  /* 0x0ea0ea0f11167825 */ /* 0x000fe200078e00ff */
[----:B------:R-:W-:Y:S02]  /*44f0*/  IADD3 RZ, P4, PT, R29, R26, RZ ;  /* 0x0000001a1dff7210 */ /* 0x000fe40007f9e0ff */
[----:B------:R-:W-:Y:S01]  /*4500*/  IADD3.X R33, PT, PT, RZ, RZ, RZ, P1, !PT ;  /* 0x000000ffff217210 */ /* 0x000fe20000ffe4ff */
[----:B------:R-:W-:Y:S01]  /*4510*/  IMAD.WIDE.U32 R46, P6, R17, -0x15f15f16, R46 ;  /* 0xea0ea0ea112e7825 */ /* 0x000fe200078c002e */
[----:B------:R-:W-:-:S03]  /*4520*/  MOV R32, R27 ;  /* 0x0000001b00207202 */ /* 0x000fc60000000f00 */
[----:B------:R-:W-:Y:S01]  /*4530*/  IMAD.WIDE.U32 R42, R13, 0xea0ea0f, RZ ;  /* 0x0ea0ea0f0d2a7825 */ /* 0x000fe200078e00ff */
[----:B------:R-:W-:Y:S02]  /*4540*/  IADD3 RZ, P0, PT, R23, R46, RZ ;  /* 0x0000002e17ff7210 */ /* 0x000fe40007f1e0ff */
[----:B------:R-:W-:Y:S01]  /*4550*/  IADD3.X R35, PT, PT, RZ, RZ, RZ, P6, !PT ;  /* 0x000000ffff237210 */ /* 0x000fe200037fe4ff */
[----:B------:R-:W-:Y:S01]  /*4560*/  IMAD.WIDE.U32 R24, R16, -0x33333333, RZ ;  /* 0xcccccccd10187825 */ /* 0x000fe200078e00ff */
[----:B------:R-:W-:-:S03]  /*4570*/  MOV R34, R47 ;  /* 0x0000002f00227202 */ /* 0x000fc60000000f00 */
[----:B------:R-:W-:-:S04]  /*4580*/  IMAD.WIDE.U32 R20, P3, R16, -0x33333334, R20 ;  /* 0xcccccccc10147825 */ /* 0x000fc80007860014 */
[----:B------:R-:W-:Y:S01]  /*4590*/  IMAD.WIDE.U32 R44, R12, -0x33333333, RZ ;  /* 0xcccccccd0c2c7825 */ /* 0x000fe200078e00ff */
[----:B------:R-:W-:Y:S02]  /*45a0*/  IADD3 RZ, P5, PT, R25, R20, RZ ;  /* 0x0000001419ff7210 */ /* 0x000fe40007fbe0ff */
[----:B------:R-:W-:Y:S01]  /*45b0*/  IADD3.X R31, PT, PT, RZ, RZ, RZ, P3, !PT ;  /* 0x000000ffff1f7210 */ /* 0x000fe20001ffe4ff */
[----:B------:R-:W-:Y:S01]  /*45c0*/  IMAD.WIDE.U32 R38, R15, 0xea0ea0f, RZ ;  /* 0x0ea0ea0f0f267825 */ /* 0x000fe200078e00ff */
[----:B------:R-:W-:-:S03]  /*45d0*/  MOV R30, R21 ;  /* 0x00000015001e7202 */ /* 0x000fc60000000f00 */
[----:B------:R-:W-:-:S04]  /*45e0*/  IMAD.WIDE.U32 R22, R8, 0xea0ea0f, RZ ;  /* 0x0ea0ea0f08167825 */ /* 0x000fc800078e00ff */
[----:B------:R-:W-:-:S04]  /*45f0*/  IMAD.WIDE.U32 R42, P2, R8, -0x15f15f16, R42 ;  /* 0xea0ea0ea082a7825 */ /* 0x000fc8000784002a */
[----:B------:R-:W-:Y:S01]  /*4600*/  IMAD.WIDE.U32 R40, R13, -0x33333333, RZ ;  /* 0xcccccccd0d287825 */ /* 0x000fe200078e00ff */
[----:B------:R-:W-:Y:S02]  /*4610*/  IADD3.X R27, PT, PT, RZ, RZ, RZ, P2, !PT ;  /* 0x000000ffff1b7210 */ /* 0x000fe400017fe4ff */
[----:B------:R-:W-:Y:S01]  /*4620*/  MOV R26, R43 ;  /* 0x0000002b001a7202 */ /* 0x000fe20000000f00 */
[----:B------:R-:W-:-:S04]  /*4630*/  IMAD.WIDE.U32 R24, R17, -0x33333333, RZ ;  /* 0xcccccccd11187825 */ /* 0x000fc800078e00ff */
[----:B------:R-:W-:-:S04]  /*4640*/  IMAD.WIDE.U32 R44, P1, R17, -0x33333334, R44 ;  /* 0xcccccccc112c7825 */ /* 0x000fc8000782002c */
[----:B------:R-:W-:Y:S01]  /*4650*/  IMAD.WIDE.U32.X R32, R10, -0x15f15f16, R32, P4 ;  /* 0xea0ea0ea0a207825 */ /* 0x000fe200020e0420 */
[----:B------:R-:W-:Y:S02]  /*4660*/  IADD3 RZ, P4, PT, R23, R42, RZ ;  /* 0x0000002a17ff7210 */ /* 0x000fe40007f9e0ff */
[----:B------:R-:W-:Y:S01]  /*4670*/  IADD3 RZ, P3, PT, R25, R44, RZ ;  /* 0x0000002c19ff7210 */ /* 0x000fe20007f7e0ff */
[----:B------:R-:W-:Y:S01]  /*4680*/  IMAD.WIDE.U32 R20, R14, 0xea0ea0f, RZ ;  /* 0x0ea0ea0f0e147825 */ /* 0x000fe200078e00ff */
[----:B------:R-:W-:Y:S02]  /*4690*/  LOP3.LUT R20, R3, 0xffff, RZ, 0xc0, !PT ;  /* 0x0000ffff03147812 */ /* 0x000fe400078ec0ff */
[----:B------:R-:W-:Y:S01]  /*46a0*/  IADD3.X R29, PT, PT, RZ, RZ, RZ, P1, !PT ;  /* 0x000000ffff1d7210 */ /* 0x000fe20000ffe4ff */
[----:B------:R-:W-:Y:S01]  /*46b0*/  IMAD.WIDE.U32.X R30, R10, -0x33333334, R30, P5 ;  /* 0xcccccccc0a1e7825 */ /* 0x000fe200028e041e */
[----:B------:R-:W-:-:S03]  /*46c0*/  MOV R28, R45 ;  /* 0x0000002d001c7202 */ /* 0x000fc60000000f00 */
[----:B------:R-:W-:-:S04]  /*46d0*/  IMAD.WIDE.U32 R38, P6, R14, -0x15f15f16, R38 ;  /* 0xea0ea0ea0e267825 */ /* 0x000fc800078c0026 */
[----:B------:R-:W-:Y:S01]  /*46e0*/  IMAD.WIDE.U32 R40, P5, R8, -0x33333334, R40 ;  /* 0xcccccccc08287825 */ /* 0x000fe200078a0028 */
[----:B------:R-:W-:-:S03]  /*46f0*/  IADD3 RZ, P2, PT, R21, R38, RZ ;  /* 0x0000002615ff7210 */ /* 0x000fc60007f5e0ff */
[----:B------:R-:W-:Y:S01]  /*4700*/  IMAD.WIDE.U32 R22, R15, -0x33333333, RZ ;  /* 0xcccccccd0f167825 */ /* 0x000fe200078e00ff */
[----:B------:R-:W-:-:S03]  /*4710*/  IADD3.X R21, PT, PT, RZ, RZ, RZ, P5, !PT ;  /* 0x000000ffff157210 */ /* 0x000fc60002ffe4ff */
[----:B------:R-:W-:Y:S01]  /*4720*/  IMAD.WIDE.U32 R24, R8, -0x33333333, RZ ;  /* 0xcccccccd08187825 */ /* 0x000fe200078e00ff */
[----:B------:R-:W-:-:S03]  /*4730*/  MOV R24, R39 ;  /* 0x0000002700187202 */ /* 0x000fc60000000f00 */
[C---:B------:R-:W-:Y:S01]  /*4740*/  IMAD.WIDE.U32 R22, P5, R14.reuse, -0x33333334, R22 ;  /* 0xcccccccc0e167825 */ /* 0x040fe200078a0016 */
[----:B------:R-:W-:Y:S02]  /*4750*/  IADD3 RZ, P1, PT, R25, R40, RZ ;  /* 0x0000002819ff7210 */ /* 0x000fe40007f3e0ff */
[----:B------:R-:W-:Y:S01]  /*4760*/  IADD3.X R25, PT, PT, RZ, RZ, RZ, P6, !PT ;  /* 0x000000ffff197210 */ /* 0x000fe200037fe4ff */
[----:B------:R-:W-:-:S04]  /*4770*/  IMAD.WIDE.U32 R36, R14, -0x33333333, RZ ;  /* 0xcccccccd0e247825 */ /* 0x000fc800078e00ff */
[----:B------:R-:W-:Y:S01]  /*4780*/  IMAD R19, R19, 0xea0f, RZ ;  /* 0x0000ea0f13137824 */ /* 0x000fe200078e02ff */
[----:B------:R-:W-:Y:S01]  /*4790*/  IADD3 RZ, P6, PT, R37, R22, RZ ;  /* 0x0000001625ff7210 */ /* 0x000fe20007fde0ff */
[----:B------:R-:W-:Y:S01]  /*47a0*/  IMAD R22, R20, 0xea0f, RZ ;  /* 0x0000ea0f14167824 */ /* 0x000fe200078e02ff */
[----:B------:R-:W-:Y:S01]  /*47b0*/  MOV R20, R41 ;  /* 0x0000002900147202 */ /* 0x000fe20000000f00 */
[----:B------:R-:W-:Y:S01]  /*47c0*/  IMAD.WIDE.U32.X R36, R12, -0x33333334, R28, P3 ;  /* 0xcccccccc0c247825 */ /* 0x000fe200018e041c */
[----:B------:R-:W-:Y:S02]  /*47d0*/  SHF.R.U32.HI R19, RZ, 0x1c, R19 ;  /* 0x0000001cff137819 */ /* 0x000fe40000011613 */
[----:B------:R-:W-:Y:S01]  /*47e0*/  SHF.R.U32.HI R22, RZ, 0x1c, R22 ;  /* 0x0000001cff167819 */ /* 0x000fe20000011616 */
[----:B------:R-:W-:Y:S01]  /*47f0*/  IMAD.WIDE.U32.X R20, R13, -0x33333334, R20, P1 ;  /* 0xcccccccc0d147825 */ /* 0x000fe200008e0414 */
[----:B------:R-:W-:Y:S02]  /*4800*/  PRMT R19, R19, 0x9910, RZ ;  /* 0x0000991013137816 */ /* 0x000fe400000000ff */
[----:B------:R-:W-:Y:S01]  /*4810*/  PRMT R40, R22, 0x9910, RZ ;  /* 0x0000991016287816 */ /* 0x000fe200000000ff */
[----:B------:R-:W-:Y:S01]  /*4820*/  IMAD.WIDE.U32.X R24, R15, -0x15f15f16, R24, P2 ;  /* 0xea0ea0ea0f187825 */ /* 0x000fe200010e0418 */
[----:B------:R-:W-:-:S02]  /*4830*/  MOV R22, R19 ;  /* 0x0000001300167202 */ /* 0x000fc40000000f00 */
[----:B------:R-:W-:Y:S01]  /*4840*/  MOV R28, R40 ;  /* 0x00000028001c7202 */ /* 0x000fe20000000f00 */
[----:B------:R-:W-:Y:S01]  /*4850*/  IMAD.WIDE.U32.X R38, R12, -0x15f15f16, R34, P0 ;  /* 0xea0ea0ea0c267825 */ /* 0x000fe200000e0422 */
[--C-:B------:R-:W-:Y:S02]  /*4860*/  SHF.R.U64 R41, R32, 0xc, R33.reuse ;  /* 0x0000000c20297819 */ /* 0x100fe40000001221 */
[----:B------:R-:W-:Y:S01]  /*4870*/  SHF.R.U32.HI R32, RZ, 0xc, R33 ;  /* 0x0000000cff207819 */ /* 0x000fe20000011621 */
[----:B------:R-:W-:Y:S01]  /*4880*/  IMAD R22, R22, 0x1180, RZ ;  /* 0x0000118016167824 */ /* 0x000fe200078e02ff */
[----:B------:R-:W-:Y:S01]  /*4890*/  SHF.R.U64 R33, R30, 0x7, R31 ;  /* 0x000000071e217819 */ /* 0x000fe2000000121f */
[----:B------:R-:W-:Y:S01]  /*48a0*/  IMAD R28, R28, 0x1180, RZ ;  /* 0x000011801c1c7824 */ /* 0x000fe200078e02ff */
[----:B------:R-:W-:Y:S01]  /*48b0*/  SHF.R.U64 R29, R36, 0x7, R37 ;  /* 0x00000007241d7819 */ /* 0x000fe20000001225 */
[----:B------:R-:W-:Y:S01]  /*48c0*/  IMAD.WIDE.U32.X R26, R13, -0x15f15f16, R26, P4 ;  /* 0xea0ea0ea0d1a7825 */ /* 0x000fe200020e041a */
[----:B------:R-:W-:-:S02]  /*48d0*/  IADD3 R22, PT, PT, RZ, -R22, RZ ;  /* 0x80000016ff167210 */ /* 0x000fc40007ffe0ff */
[----:B------:R-:W-:Y:S02]  /*48e0*/  IADD3 R28, PT, PT, RZ, -R28, RZ ;  /* 0x8000001cff1c7210 */ /* 0x000fe40007ffe0ff */
[----:B------:R-:W-:Y:S02]  /*48f0*/  SHF.R.U32.HI R30, RZ, 0x7, R37 ;  /* 0x00000007ff1e7819 */ /* 0x000fe40000011625 */
[----:B------:R-:W-:Y:S02]  /*4900*/  PRMT R37, R22, 0x7710, RZ ;  /* 0x0000771016257816 */ /* 0x000fe400000000ff */
[----:B------:R-:W-:Y:S01]  /*4910*/  PRMT R36, R28, 0x7710, RZ ;  /* 0x000077101c247816 */ /* 0x000fe200000000ff */
[----:B------:R-:W-:Y:S01]  /*4920*/  IMAD R30, R30, -0x280, RZ ;  /* 0xfffffd801e1e7824 */ /* 0x000fe200078e02ff */
[----:B------:R-:W-:Y:S02]  /*4930*/  IADD3 R22, PT, PT, R37, R4, RZ ;  /* 0x0000000425167210 */ /* 0x000fe40007ffe0ff */
[----:B------:R-:W-:-:S02]  /*4940*/  SHF.R.U64 R28, R20, 0x7, R21 ;  /* 0x00000007141c7819 */ /* 0x000fc40000001215 */
[----:B------:R-:W-:Y:S02]  /*4950*/  IADD3 R20, PT, PT, R36, R3, RZ ;  /* 0x0000000324147210 */ /* 0x000fe40007ffe0ff */
[----:B------:R-:W-:Y:S02]  /*4960*/  LOP3.LUT R22, R22, 0xffff, RZ, 0xc0, !PT ;  /* 0x0000ffff16167812 */ /* 0x000fe400078ec0ff */
[----:B------:R-:W-:Y:S02]  /*4970*/  SHF.R.U64 R37, R24, 0xc, R25 ;  /* 0x0000000c18257819 */ /* 0x000fe40000001219 */
[----:B------:R-:W-:Y:S01]  /*4980*/  LOP3.LUT R24, R20, 0xffff, RZ, 0xc0, !PT ;  /* 0x0000ffff14187812 */ /* 0x000fe200078ec0ff */
[----:B------:R-:W-:Y:S01]  /*4990*/  IMAD R20, R41, -0x1180, R16 ;  /* 0xffffee8029147824 */ /* 0x000fe200078e0210 */
[--C-:B------:R-:W-:Y:S01]  /*49a0*/  SHF.R.U64 R35, R38, 0xc, R39.reuse ;  /* 0x0000000c26237819 */ /* 0x100fe20000001227 */
[----:B------:R-:W-:Y:S01]  /*49b0*/  IMAD R36, R22, 0xccd, RZ ;  /* 0x00000ccd16247824 */ /* 0x000fe200078e02ff */
[----:B------:R-:W-:Y:S01]  /*49c0*/  SHF.R.U32.HI R19, RZ, 0xc, R39 ;  /* 0x0000000cff137819 */ /* 0x000fe20000011627 */
[----:B------:R-:W-:Y:S01]  /*49d0*/  IMAD R38, R24, 0xccd, RZ ;  /* 0x00000ccd18267824 */ /* 0x000fe200078e02ff */
[--C-:B------:R-:W-:Y:S01]  /*49e0*/  SHF.R.U64 R34, R26, 0xc, R27.reuse ;  /* 0x0000000c1a227819 */ /* 0x100fe2000000121b */
[----:B------:R-:W-:Y:S01]  /*49f0*/  IMAD R22, R37, -0x1180, R14 ;  /* 0xffffee8025167824 */ /* 0x000fe200078e020e */
[----:B------:R-:W-:Y:S01]  /*4a00*/  SHF.R.U32.HI R26, RZ, 0xc, R27 ;  /* 0x0000000cff1a7819 */ /* 0x000fe2000001161b */
[----:B------:R-:W-:Y:S01]  /*4a10*/  IMAD.HI.U32 R24, R20, 0x199999a, RZ ;  /* 0x0199999a14187827 */ /* 0x000fe200078e00ff */
[----:B------:R-:W-:-:S02]  /*4a20*/  MOV R20, R23 ;  /* 0x0000001700147202 */ /* 0x000fc40000000f00 */
[----:B------:R-:W-:Y:S01]  /*4a30*/  SHF.R.U32.HI R23, RZ, 0x13, R36 ;  /* 0x00000013ff177819 */ /* 0x000fe20000011624 */
[----:B------:R-:W-:Y:S01]  /*4a40*/  IMAD.HI.U32 R22, R22, 0x199999a, RZ ;  /* 0x0199999a16167827 */ /* 0x000fe200078e00ff */
[----:B------:R-:W-:Y:S02]  /*4a50*/  SHF.R.U32.HI R38, RZ, 0x13, R38 ;  /* 0x00000013ff267819 */ /* 0x000fe40000011626 */
[----:B------:R-:W-:Y:S01]  /*4a60*/  PRMT R39, R23, 0x9910, RZ ;  /* 0x0000991017277816 */ /* 0x000fe200000000ff */
[----:B------:R-:W-:Y:S01]  /*4a70*/  IMAD R19, R19, 0x3d400, RZ ;  /* 0x0003d40013137824 */ /* 0x000fe200078e02ff */
[----:B------:R-:W-:Y:S01]  /*4a80*/  PRMT R40, R38, 0x9910, RZ ;  /* 0x0000991026287816 */ /* 0x000fe200000000ff */
[----:B------:R-:W-:Y:S01]  /*4a90*/  IMAD.WIDE.U32 R22, R22, 0x500, RZ ;  /* 0x0000050016167825 */ /* 0x000fe200078e00ff */
[----:B------:R-:W-:Y:S02]  /*4aa0*/  SHF.R.U32.HI R27, RZ, 0x7, R21 ;  /* 0x00000007ff1b7819 */ /* 0x000fe40000011615 */
[----:B------:R-:W-:-:S02]  /*4ab0*/  IADD3.X R21, PT, PT, RZ, RZ, RZ, P5, !PT ;  /* 0x000000ffff157210 */ /* 0x000fc40002ffe4ff */
[----:B------:R-:W-:Y:S01]  /*4ac0*/  MOV R38, R39 ;  /* 0x0000002700267202 */ /* 0x000fe20000000f00 */
[----:B------:R-:W-:Y:S01]  /*4ad0*/  IMAD.WIDE.U32 R22, R37, 0x3d400, R22 ;  /* 0x0003d40025167825 */ /* 0x000fe200078e0016 */
[----:B------:R-:W-:Y:S02]  /*4ae0*/  MOV R39, R40 ;  /* 0x0000002800277202 */ /* 0x000fe40000000f00 */
[----:B------:R-:W-:Y:S01]  /*4af0*/  SHF.R.U32.HI R36, RZ, 0xc, R25 ;  /* 0x0000000cff247819 */ /* 0x000fe20000011619 */
[----:B------:R-:W-:Y:S01]  /*4b00*/  IMAD.WIDE.U32 R24, R24, 0x500, RZ ;  /* 0x0000050018187825 */ /* 0x000fe200078e00ff */
[----:B------:R-:W-:-:S03]  /*4b10*/  SHF.R.U32.HI R31, RZ, 0x7, R31 ;  /* 0x00000007ff1f7819 */ /* 0x000fc6000001161f */
[----:B------:R-:W-:-:S04]  /*4b20*/  IMAD.WIDE.U32.X R20, R15, -0x33333334, R20, P6 ;  /* 0xcccccccc0f147825 */ /* 0x000fc800030e0414 */
[----:B------:R-:W-:Y:S02]  /*4b30*/  IMAD R38, R38, 0x140, RZ ;  /* 0x0000014026267824 */ /* 0x000fe400078e02ff */
[----:B------:R-:W-:Y:S01]  /*4b40*/  IMAD R37, R39, 0x140, RZ ;  /* 0x0000014027257824 */ /* 0x000fe200078e02ff */
[----:B------:R-:W-:Y:S01]  /*4b50*/  SHF.R.U64 R39, R20, 0x7, R21 ;  /* 0x0000000714277819 */ /* 0x000fe20000001215 */
[----:B------:R-:W-:Y:S01]  /*4b60*/  IMAD R43, R36, 0x3d400, RZ ;  /* 0x0003d400242b7824 */ /* 0x000fe200078e02ff */
[----:B------:R-:W-:Y:S01]  /*4b70*/  LOP3.LUT R36, R38, 0xffff, RZ, 0xc0, !PT ;  /* 0x0000ffff26247812 */ /* 0x000fe200078ec0ff */
[----:B------:R-:W-:Y:S01]  /*4b80*/  IMAD.WIDE.U32 R24, R41, 0x3d400, R24 ;  /* 0x0003d40029187825 */ /* 0x000fe200078e0018 */
[----:B------:R-:W-:Y:S02]  /*4b90*/  LOP3.LUT R20, R37, 0xffff, RZ, 0xc0, !PT ;  /* 0x0000ffff25147812 */ /* 0x000fe400078ec0ff */
[----:B------:R-:W-:Y:S01]  /*4ba0*/  IADD3 R23, PT, PT, R23, R43, RZ ;  /* 0x0000002b17177210 */ /* 0x000fe20007ffe0ff */
[----:B------:R-:W-:Y:S01]  /*4bb0*/  IMAD R41, R32, 0x3d400, RZ ;  /* 0x0003d40020297824 */ /* 0x000fe200078e02ff */
[----:B------:R-:W-:Y:S01]  /*4bc0*/  SHF.R.U32.HI R32, RZ, 0x7, R21 ;  /* 0x00000007ff207819 */ /* 0x000fe20000011615 */
[----:B------:R-:W-:-:S03]  /*4bd0*/  IMAD.WIDE.U32 R36, R36, 0x4, RZ ;  /* 0x0000000424247825 */ /* 0x000fc600078e00ff */
[----:B------:R-:W-:Y:S01]  /*4be0*/  IADD3 R25, PT, PT, R25, R41, RZ ;  /* 0x0000002919197210 */ /* 0x000fe20007ffe0ff */
[----:B------:R-:W-:-:S04]  /*4bf0*/  IMAD.WIDE.U32 R20, R20, 0x4, RZ ;  /* 0x0000000414147825 */ /* 0x000fc800078e00ff */
[----:B------:R-:W-:-:S04]  /*4c00*/  IMAD.WIDE.U32 R36, R35, 0x3d400, R36 ;  /* 0x0003d40023247825 */ /* 0x000fc800078e0024 */
[----:B------:R-:W-:Y:S01]  /*4c10*/  IMAD.WIDE.U32 R20, R34, 0x3d400, R20 ;  /* 0x0003d40022147825 */ /* 0x000fe200078e0014 */
[----:B------:R-:W-:Y:S02]  /*4c20*/  IADD3 R37, PT, PT, R37, R19, RZ ;  /* 0x0000001325257210 */ /* 0x000fe40007ffe0ff */
[----:B------:R-:W-:Y:S01]  /*4c30*/  MOV R19, UR15 ;  /* 0x0000000f00137c02 */ /* 0x000fe20008000f00 */
[----:B------:R-:W-:Y:S02]  /*4c40*/  IMAD R31, R31, -0x280, RZ ;  /* 0xfffffd801f1f7824 */ /* 0x000fe400078e02ff */
[----:B------:R-:W-:Y:S02]  /*4c50*/  IMAD R35, R26, 0x3d400, RZ ;  /* 0x0003d4001a237824 */ /* 0x000fe400078e02ff */
[----:B------:R-:W-:-:S03]  /*4c60*/  IMAD.WIDE.U32 R24, R33, -0x280, R24 ;  /* 0xfffffd8021187825 */ /* 0x000fc600078e0018 */
[----:B------:R-:W-:Y:S01]  /*4c70*/  IADD3 R21, PT, PT, R21, R35, RZ ;  /* 0x0000002315157210 */ /* 0x000fe20007ffe0ff */
[----:B------:R-:W-:Y:S01]  /*4c80*/  IMAD R32, R32, -0x280, RZ ;  /* 0xfffffd8020207824 */ /* 0x000fe200078e02ff */
[----:B------:R-:W-:Y:S01]  /*4c90*/  IADD3 R31, PT, PT, R25, -R33, R31 ;  /* 0x80000021191f7210 */ /* 0x000fe20007ffe01f */
[----:B------:R-:W-:Y:S01]  /*4ca0*/  IMAD.WIDE.U32 R22, R39, -0x280, R22 ;  /* 0xfffffd8027167825 */ /* 0x000fe200078e0016 */
[----:B------:R-:W-:-:S03]  /*4cb0*/  IADD3 R24, P0, PT, R24, UR4, RZ ;  /* 0x0000000418187c10 */ /* 0x000fc6000ff1e0ff */
[----:B------:R-:W-:Y:S01]  /*4cc0*/  IMAD R27, R27, -0x280, RZ ;  /* 0xfffffd801b1b7824 */ /* 0x000fe200078e02ff */
[----:B------:R-:W-:Y:S01]  /*4cd0*/  IADD3.X R25, PT, PT, R31, UR5, RZ, P0, !PT ;  /* 0x000000051f197c10 */ /* 0x000fe200087fe4ff */
[----:B------:R-:W-:Y:S01]  /*4ce0*/  IMAD.WIDE.U32 R36, R29, -0x280, R36 ;  /* 0xfffffd801d247825 */ /* 0x000fe200078e0024 */
[----:B------:R-:W-:Y:S02]  /*4cf0*/  IADD3 R39, PT, PT, R23, -R39, R32 ;  /* 0x8000002717277210 */ /* 0x000fe40007ffe020 */
[----:B------:R-:W-:Y:S01]  /*4d00*/  IADD3 R22, P0, PT, R22, UR4, RZ ;  /* 0x0000000416167c10 */ /* 0x000fe2000ff1e0ff */
[----:B------:R-:W-:Y:S01]  /*4d10*/  IMAD.WIDE.U32 R20, R28, -0x280, R20 ;  /* 0xfffffd801c147825 */ /* 0x000fe200078e0014 */
[----:B------:R-:W-:Y:S02]  /*4d20*/  IADD3 R29, PT, PT, R37, -R29, R30 ;  /* 0x8000001d251d7210 */ /* 0x000fe40007ffe01e */
[----:B------:R-:W-:Y:S01]  /*4d30*/  IADD3.X R23, PT, PT, R39, UR5, RZ, P0, !PT ;  /* 0x0000000527177c10 */ /* 0x000fe200087fe4ff */
[----:B------:R-:W-:Y:S01]  /*4d40*/  IMAD.WIDE.U32 R24, R19, 0x4, R24 ;  /* 0x0000000413187825 */ /* 0x000fe200078e0018 */
[----:B------:R-:W-:-:S02]  /*4d50*/  IADD3 R28, PT, PT, R21, -R28, R27 ;  /* 0x8000001c151c7210 */ /* 0x000fc40007ffe01b */
[----:B------:R-:W-:Y:S01]  /*4d60*/  IADD3 R20, P1, PT, R20, UR4, RZ ;  /* 0x0000000414147c10 */ /* 0x000fe2000ff3e0ff */
[----:B------:R-:W-:Y:S01]  /*4d70*/  IMAD.WIDE.U32 R22, R19, 0x4, R22 ;  /* 0x0000000413167825 */ /* 0x000fe200078e0016 */
[----:B------:R-:W-:Y:S02]  /*4d80*/  IADD3 R36, P0, PT, R36, UR4, RZ ;  /* 0x0000000424247c10 */ /* 0x000fe4000ff1e0ff */
[----:B------:R-:W-:Y:S02]  /*4d90*/  MOV R27, UR15 ;  /* 0x0000000f001b7c02 */ /* 0x000fe40008000f00 */
[----:B------:R-:W-:Y:S02]  /*4da0*/  IADD3.X R21, PT, PT, R28, UR5, RZ, P1, !PT ;  /* 0x000000051c157c10 */ /* 0x000fe40008ffe4ff */
[----:B------:R-:W-:Y:S02]  /*4db0*/  IADD3.X R37, PT, PT, R29, UR5, RZ, P0, !PT ;  /* 0x000000051d257c10 */ /* 0x000fe400087fe4ff */
[-C--:B------:R-:W-:Y:S01]  /*4dc0*/  IADD3 R24, P0, PT, R24, R18.reuse, RZ ;  /* 0x0000001218187210 */ /* 0x080fe20007f1e0ff */
[----:B------:R-:W-:Y:S01]  /*4dd0*/  IMAD.WIDE.U32 R20, R27, 0x4, R20 ;  /* 0x000000041b147825 */ /* 0x000fe200078e0014 */
[----:B------:R-:W-:-:S02]  /*4de0*/  IADD3 R22, P1, PT, R22, R18, RZ ;  /* 0x0000001216167210 */ /* 0x000fc40007f3e0ff */
[-C--:B------:R-:W-:Y:S01]  /*4df0*/  IADD3.X R25, PT, PT, R25, R9.reuse, RZ, P0, !PT ;  /* 0x0000000919197210 */ /* 0x080fe200007fe4ff */
[----:B------:R-:W-:Y:S01]  /*4e00*/  IMAD.WIDE.U32 R36, R19, 0x4, R36 ;  /* 0x0000000413247825 */ /* 0x000fe200078e0024 */
[-C--:B------:R-:W-:Y:S02]  /*4e10*/  IADD3.X R23, PT, PT, R23, R9.reuse, RZ, P1, !PT ;  /* 0x0000000917177210 */ /* 0x080fe40000ffe4ff */
[-C--:B------:R-:W-:Y:S01]  /*4e20*/  IADD3 R20, P0, PT, R20, R18.reuse, RZ ;  /* 0x0000001214147210 */ /* 0x080fe20007f1e0ff */
[----:B------:R-:W2:Y:S01]  /*4e30*/  LDG.E.CONSTANT R24, desc[UR8][R24.64] ;  /* 0x0000000818187981 */ /* 0x000ea2000c1e9900 */
[----:B------:R-:W-:Y:S02]  /*4e40*/  IADD3 R26, P1, PT, R36, R18, RZ ;  /* 0x00000012241a7210 */ /* 0x000fe40007f3e0ff */
[-C--:B------:R-:W-:Y:S01]  /*4e50*/  IADD3.X R21, PT, PT, R21, R9.reuse, RZ, P0, !PT ;  /* 0x0000000915157210 */ /* 0x080fe200007fe4ff */
[----:B------:R-:W3:Y:S01]  /*4e60*/  LDG.E.CONSTANT R22, desc[UR8][R22.64+0x8] ;  /* 0x0000080816167981 */ /* 0x000ee2000c1e9900 */
[----:B------:R-:W-:-:S03]  /*4e70*/  IADD3.X R27, PT, PT, R37, R9, RZ, P1, !PT ;  /* 0x00000009251b7210 */ /* 0x000fc60000ffe4ff */
[----:B------:R-:W4:Y:S04]  /*4e80*/  LDG.E.CONSTANT R20, desc[UR8][R20.64+0x10] ;  /* 0x0000100814147981 */ /* 0x000f28000c1e9900 */
[----:B------:R-:W5:Y:S01]  /*4e90*/  LDG.E.CONSTANT R26, desc[UR8][R26.64+0x18] ;  /* 0x000018081a1a7981 */ /* 0x000f62000c1e9900 */
[----:B------:R-:W-:Y:S01]  /*4ea0*/  UIADD3 UR11, UPT, UPT, UR11, 0x20, URZ ;  /* 0x000000200b0b7890 */ /* 0x000fe2000fffe0ff */
[----:B------:R-:W-:-:S03]  /*4eb0*/  IADD3 R17, P0, PT, R17, 0x8, RZ ;  /* 0x0000000811117810 */ /* 0x000fc60007f1e0ff */
[----:B------:R-:W-:Y:S01]  /*4ec0*/  UISETP.NE.AND UP0, UPT, UR11, 0x8c10, UPT ;  /* 0x00008c100b00788c */ /* 0x000fe2000bf05270 */
[----:B------:R-:W-:Y:S02]  /*4ed0*/  IADD3 R8, P1, PT, R8, 0x8, RZ ;  /* 0x0000000808087810 */ /* 0x000fe40007f3e0ff */
[----:B------:R-:W-:Y:S02]  /*4ee0*/  IADD3.X R12, PT, PT, RZ, R12, RZ, P0, !PT ;  /* 0x0000000cff0c7210 */ /* 0x000fe400007fe4ff */
[----:B------:R-:W-:Y:S02]  /*4ef0*/  IADD3.X R13, PT, PT, RZ, R13, RZ, P1, !PT ;  /* 0x0000000dff0d7210 */ /* 0x000fe40000ffe4ff */
[----:B------:R-:W-:Y:S02]  /*4f00*/  IADD3 R16, P0, PT, R16, 0x8, RZ ;  /* 0x0000000810107810 */ /* 0x000fe40007f1e0ff */
[----:B------:R-:W-:Y:S02]  /*4f10*/  IADD3 R14, P2, PT, R14, 0x8, RZ ;  /* 0x000000080e0e7810 */ /* 0x000fe40007f5e0ff */
[----:B------:R-:W-:-:S02]  /*4f20*/  IADD3 R18, P1, PT, R18, 0x20, RZ ;  /* 0x0000002012127810 */ /* 0x000fc40007f3e0ff */
[----:B------:R-:W-:Y:S02]  /*4f30*/  IADD3 R4, PT, PT, R4, 0x8, RZ ;  /* 0x0000000804047810 */ /* 0x000fe40007ffe0ff */
[----:B------:R-:W-:Y:S02]  /*4f40*/  IADD3 R3, PT, PT, R3, 0x8, RZ ;  /* 0x0000000803037810 */ /* 0x000fe40007ffe0ff */
[----:B------:R-:W-:Y:S02]  /*4f50*/  IADD3.X R10, PT, PT, RZ, R10, RZ, P0, !PT ;  /* 0x0000000aff0a7210 */ /* 0x000fe400007fe4ff */
[----:B------:R-:W-:Y:S02]  /*4f60*/  IADD3.X R15, PT, PT, RZ, R15, RZ, P2, !PT ;  /* 0x0000000fff0f7210 */ /* 0x000fe400017fe4ff */
[----:B------:R-:W-:Y:S01]  /*4f70*/  IADD3.X R9, PT, PT, RZ, R9, RZ, P1, !PT ;  /* 0x00000009ff097210 */ /* 0x000fe20000ffe4ff */
[----:B--2---:R-:W-:Y:S04]  /*4f80*/  STS [R11+-0x10], R24 ;  /* 0xfffff0180b007388 */ /* 0x004fe80000000800 */
[----:B---3--:R-:W-:Y:S04]  /*4f90*/  STS [R11+-0x8], R22 ;  /* 0xfffff8160b007388 */ /* 0x008fe80000000800 */
[----:B----4-:R-:W-:Y:S04]  /*4fa0*/  STS [R11], R20 ;  /* 0x000000140b007388 */ /* 0x010fe80000000800 */
[----:B-----5:R0:W-:Y:S02]  /*4fb0*/  STS [R11+0x8], R26 ;  /* 0x0000081a0b007388 */ /* 0x0201e40000000800 */
[----:B0-----:R-:W-:Y:S01]  /*4fc0*/  IADD3 R11, PT, PT, R11, 0x20, RZ ;  /* 0x000000200b0b7810 */ /* 0x001fe20007ffe0ff */
[----:B------:R-:W-:Y:S06]  /*4fd0*/  BRA.U UP0, `(.L_x_10) ;  /* 0xfffffff500287547 */ /* 0x000fec000b83ffff */
[----:B------:R-:W0:Y:S01]  /*4fe0*/  LDC.64 R8, c[0x0][0x388] ;  /* 0x0000e200ff087b82 */ /* 0x000e220000000a00 */
[----:B------:R-:W-:Y:S01]  /*4ff0*/  LOP3.LUT R3, R2, 0x7, RZ, 0xc0, !PT ;  /* 0x0000000702037812 */ /* 0x000fe200078ec0ff */
[----:B------:R-:W-:Y:S01]  /*5000*/  HFMA2 R11, -RZ, RZ, 0, 0 ;  /* 0x00000000ff0b7431 */ /* 0x000fe200000001ff */
[----:B------:R-:W-:Y:S02]  /*5010*/  UIADD3 UR7, UPT, UPT, UR7, 0x8c00, URZ ;  /* 0x00008c0007077890 */ /* 0x000fe4000fffe0ff */
[----:B------:R-:W-:Y:S02]  /*5020*/  IADD3 R3, PT, PT, R3, UR6, RZ ;  /* 0x0000000603037c10 */ /* 0x000fe4000fffe0ff */
[----:B------:R-:W-:-:S12]  /*5030*/  ULEA UR10, UR10, UR7, 0x18 ;  /* 0x000000070a0a7291 */ /* 0x000fd8000f8ec0ff */
.L_x_11:
[----:B------:R-:W-:-:S04]  /*5040*/  LEA R4, R11, R2, 0x1 ;  /* 0x000000020b047211 */ /* 0x000fc800078e08ff */
[----:B-1----:R-:W-:-:S04]  /*5050*/  SHF.L.U32 R18, R4, 0x4, RZ ;  /* 0x0000000404127819 */ /* 0x002fc800000006ff */
[C---:B------:R-:W-:Y:S02]  /*5060*/  IADD3 R13, PT, PT, R18.reuse, 0x40, RZ ;  /* 0x00000040120d7810 */ /* 0x040fe40007ffe0ff */
[C---:B------:R-:W-:Y:S02]  /*5070*/  LOP3.LUT R10, R18.reuse, 0xff80, RZ, 0xc0, !PT ;  /* 0x0000ff80120a7812 */ /* 0x040fe400078ec0ff */
[----:B------:R-:W-:Y:S02]  /*5080*/  LOP3.LUT R14, R13, 0xff80, RZ, 0xc0, !PT ;  /* 0x0000ff800d0e7812 */ /* 0x000fe400078ec0ff */
[----:B------:R-:W-:Y:S02]  /*5090*/  IADD3 R15, PT, PT, R3, R10, RZ ;  /* 0x0000000a030f7210 */ /* 0x000fe40007ffe0ff */
[----:B------:R-:W-:Y:S02]  /*50a0*/  IADD3 R17, PT, PT, R7, R14, RZ ;  /* 0x0000000e07117210 */ /* 0x000fe40007ffe0ff */
[C---:B------:R-:W-:Y:S01]  /*50b0*/  IADD3 R19, PT, PT, R18.reuse, 0x60, RZ ;  /* 0x0000006012137810 */ /* 0x040fe20007ffe0ff */
[----:B0-----:R-:W-:Y:S01]  /*50c0*/  IMAD.WIDE.U32 R14, R15, 0x4, R8 ;  /* 0x000000040f0e7825 */ /* 0x001fe200078e0008 */
[----:B------:R-:W-:-:S02]  /*50d0*/  IADD3 R12, PT, PT, R18, 0x20, RZ ;  /* 0x00000020120c7810 */ /* 0x000fc40007ffe0ff */
[C---:B------:R-:W-:Y:S01]  /*50e0*/  IADD3 R20, PT, PT, R18.reuse, 0x80, RZ ;  /* 0x0000008012147810 */ /* 0x040fe20007ffe0ff */
[----:B------:R-:W-:Y:S01]  /*50f0*/  IMAD.WIDE.U32 R16, R17, 0x4, R8 ;  /* 0x0000000411107825 */ /* 0x000fe200078e0008 */
[C---:B------:R-:W-:Y:S01]  /*5100*/  IADD3 R21, PT, PT, R18.reuse, 0xa0, RZ ;  /* 0x000000a012157810 */ /* 0x040fe20007ffe0ff */
[----:B------:R0:W2:Y:S01]  /*5110*/  LDG.E.CONSTANT R10, desc[UR8][R14.64+0x14000] ;  /* 0x014000080e0a7981 */ /* 0x0000a2000c1e9900 */
[C---:B------:R-:W-:Y:S02]  /*5120*/  IADD3 R22, PT, PT, R18.reuse, 0xc0, RZ ;  /* 0x000000c012167810 */ /* 0x040fe40007ffe0ff */
[----:B------:R-:W-:Y:S01]  /*5130*/  IADD3 R23, PT, PT, R18, 0xe0, RZ ;  /* 0x000000e012177810 */ /* 0x000fe20007ffe0ff */
[----:B------:R1:W3:Y:S01]  /*5140*/  LDG.E.CONSTANT R24, desc[UR8][R16.64+0x14000] ;  /* 0x0140000810187981 */ /* 0x0002e2000c1e9900 */
[----:B------:R-:W-:Y:S02]  /*5150*/  LOP3.LUT R19, R19, 0xff80, RZ, 0xc0, !PT ;  /* 0x0000ff8013137812 */ /* 0x000fe400078ec0ff */
[----:B------:R-:W-:-:S02]  /*5160*/  LOP3.LUT R12, R12, 0xff80, RZ, 0xc0, !PT ;  /* 0x0000ff800c0c7812 */ /* 0x000fc400078ec0ff */
[----:B------:R-:W-:Y:S02]  /*5170*/  LOP3.LUT R20, R20, 0xff80, RZ, 0xc0, !PT ;  /* 0x0000ff8014147812 */ /* 0x000fe400078ec0ff */
[----:B------:R-:W-:Y:S02]  /*5180*/  LOP3.LUT R18, R21, 0xff80, RZ, 0xc0, !PT ;  /* 0x0000ff8015127812 */ /* 0x000fe400078ec0ff */
[----:B------:R-:W-:Y:S02]  /*5190*/  LOP3.LUT R22, R22, 0xff80, RZ, 0xc0, !PT ;  /* 0x0000ff8016167812 */ /* 0x000fe400078ec0ff */
[----:B------:R-:W-:Y:S02]  /*51a0*/  LOP3.LUT R23, R23, 0xff80, RZ, 0xc0, !PT ;  /* 0x0000ff8017177812 */ /* 0x000fe400078ec0ff */
[----:B0-----:R-:W-:Y:S02]  /*51b0*/  IADD3 R15, PT, PT, R6, R19, RZ ;  /* 0x00000013060f7210 */ /* 0x001fe40007ffe0ff */
[----:B------:R-:W-:-:S02]  /*51c0*/  IADD3 R13, PT, PT, R5, R12, RZ ;  /* 0x0000000c050d7210 */ /* 0x000fc40007ffe0ff */
[----:B-1----:R-:W-:Y:S02]  /*51d0*/  IADD3 R17, PT, PT, R3, R20, RZ ;  /* 0x0000001403117210 */ /* 0x002fe40007ffe0ff */
[----:B------:R-:W-:Y:S01]  /*51e0*/  IADD3 R19, PT, PT, R5, R18, RZ ;  /* 0x0000001205137210 */ /* 0x000fe20007ffe0ff */
[--C-:B------:R-:W-:Y:S01]  /*51f0*/  IMAD.WIDE.U32 R12, R13, 0x4, R8.reuse ;  /* 0x000000040d0c7825 */ /* 0x100fe200078e0008 */
[----:B------:R-:W-:Y:S02]  /*5200*/  IADD3 R21, PT, PT, R7, R22, RZ ;  /* 0x0000001607157210 */ /* 0x000fe40007ffe0ff */
[----:B------:R-:W-:Y:S01]  /*5210*/  IADD3 R23, PT, PT, R6, R23, RZ ;  /* 0x0000001706177210 */ /* 0x000fe20007ffe0ff */
[--C-:B------:R-:W-:Y:S02]  /*5220*/  IMAD.WIDE.U32 R14, R15, 0x4, R8.reuse ;  /* 0x000000040f0e7825 */ /* 0x100fe400078e0008 */
[----:B------:R0:W4:Y:S02]  /*5230*/  LDG.E.CONSTANT R12, desc[UR8][R12.64+0x14000] ;  /* 0x014000080c0c7981 */ /* 0x000124000c1e9900 */
[----:B------:R-:W-:-:S02]  /*5240*/  IMAD.WIDE.U32 R16, R17, 0x4, R8 ;  /* 0x0000000411107825 */ /* 0x000fc400078e0008 */
[----:B------:R-:W5:Y:S02]  /*5250*/  LDG.E.CONSTANT R14, desc[UR8][R14.64+0x14000] ;  /* 0x014000080e0e7981 */ /* 0x000f64000c1e9900 */
[--C-:B------:R-:W-:Y:S02]  /*5260*/  IMAD.WIDE.U32 R18, R19, 0x4, R8.reuse ;  /* 0x0000000413127825 */ /* 0x100fe400078e0008 */
[----:B------:R-:W5:Y:S02]  /*5270*/  LDG.E.CONSTANT R16, desc[UR8][R16.64+0x14000] ;  /* 0x0140000810107981 */ /* 0x000f64000c1e9900 */
[--C-:B------:R-:W-:Y:S02]  /*5280*/  IMAD.WIDE.U32 R20, R21, 0x4, R8.reuse ;  /* 0x0000000415147825 */ /* 0x100fe400078e0008 */
[----:B------:R-:W5:Y:S02]  /*5290*/  LDG.E.CONSTANT R18, desc[UR8][R18.64+0x14000] ;  /* 0x0140000812127981 */ /* 0x000f64000c1e9900 */
[----:B------:R-:W-:-:S02]  /*52a0*/  IMAD.WIDE.U32 R22, R23, 0x4, R8 ;  /* 0x0000000417167825 */ /* 0x000fc400078e0008 */
[----:B------:R-:W5:Y:S04]  /*52b0*/  LDG.E.CONSTANT R20, desc[UR8][R20.64+0x14000] ;  /* 0x0140000814147981 */ /* 0x000f68000c1e9900 */
[----:B------:R-:W5:Y:S01]  /*52c0*/  LDG.E.CONSTANT R22, desc[UR8][R22.64+0x14000] ;  /* 0x0140000816167981 */ /* 0x000f62000c1e9900 */
[----:B0-----:R-:W-:Y:S02]  /*52d0*/  LEA R13, R4, UR10, 0x2 ;  /* 0x0000000a040d7c11 */ /* 0x001fe4000f8e10ff */
[----:B------:R-:W-:-:S04]  /*52e0*/  IADD3 R11, PT, PT, R11, 0x8, RZ ;  /* 0x000000080b0b7810 */ /* 0x000fc80007ffe0ff */
[----:B------:R-:W-:Y:S01]  /*52f0*/  ISETP.NE.AND P0, PT, R11, 0x280, PT ;  /* 0x000002800b00780c */ /* 0x000fe20003f05270 */
[----:B--2---:R1:W-:Y:S04]  /*5300*/  STS [R13], R10 ;  /* 0x0000000a0d007388 */ /* 0x0043e80000000800 */
[----:B---3--:R1:W-:Y:S04]  /*5310*/  STS [R13+0x10], R24 ;  /* 0x000010180d007388 */ /* 0x0083e80000000800 */
[----:B----4-:R1:W-:Y:S04]  /*5320*/  STS [R13+0x8], R12 ;  /* 0x0000080c0d007388 */ /* 0x0103e80000000800 */
[----:B-----5:R1:W-:Y:S04]  /*5330*/  STS [R13+0x18], R14 ;  /* 0x0000180e0d007388 */ /* 0x0203e80000000800 */
[----:B------:R1:W-:Y:S04]  /*5340*/  STS [R13+0x20], R16 ;  /* 0x000020100d007388 */ /* 0x0003e80000000800 */
[----:B------:R1:W-:Y:S04]  /*5350*/  STS [R13+0x28], R18 ;  /* 0x000028120d007388 */ /* 0x0003e80000000800 */
[----:B------:R1:W-:Y:S04]  /*5360*/  STS [R13+0x30], R20 ;  /* 0x000030140d007388 */ /* 0x0003e80000000800 */
[----:B------:R1:W-:Y:S01]  /*5370*/  STS [R13+0x38], R22 ;  /* 0x000038160d007388 */ /* 0x0003e20000000800 */
[----:B------:R-:W-:Y:S05]  /*5380*/  @P0 BRA `(.L_x_11) ;  /* 0xfffffffc002c0947 */ /* 0x000fea000383ffff */
[----:B------:R-:W-:Y:S06]  /*5390*/  BAR.SYNC.DEFER_BLOCKING 0x0 ;  /* 0x0000000000007b1d */ /* 0x000fec0000010000 */
[----:B------:R-:W-:-:S05]  /*53a0*/  UMOV UR4, URZ ;  /* 0x000000ff00047c82 */ /* 0x000fca0008000000 */
.L_x_13:
[----:B0-----:R-:W0:Y:S01]  /*53b0*/  S2UR UR7, SR_CgaCtaId ;  /* 0x00000000000779c3 */ /* 0x001e220000008800 */
[----:B------:R-:W-:-:S04]  /*53c0*/  USHF.L.U32 UR5, UR4, 0x1, URZ ;  /* 0x0000000104057899 */ /* 0x000fc800080006ff */
[----:B------:R-:W-:-:S09]  /*53d0*/  ULEA UR5, UR5, UR14, 0x2 ;  /* 0x0000000e05057291 */ /* 0x000fd2000f8e10ff */
[----:B------:R-:W5:Y:S04]  /*53e0*/  LDL.64 R28, [UR5] ;  /* 0x00000005ff1c7983 */ /* 0x000f680008100a00 */
[----:B------:R-:W5:Y:S04]  /*53f0*/  LDL.64 R6, [UR5+0x70] ;  /* 0x00007005ff067983 */ /* 0x000f680008100a00 */
[----:B------:R-:W5:Y:S04]  /*5400*/  LDL.64 R30, [UR5+0xe0] ;  /* 0x0000e005ff1e7983 */ /* 0x000f680008100a00 */
[----:B------:R-:W5:Y:S04]  /*5410*/  LDL.64 R4, [UR5+0x1c0] ;  /* 0x0001c005ff047983 */ /* 0x000f680008100a00 */
[----:B------:R-:W5:Y:S04]  /*5420*/  LDL.64 R26, [UR5+0x2a0] ;  /* 0x0002a005ff1a7983 */ /* 0x000f680008100a00 */
[----:B------:R-:W5:Y:S04]  /*5430*/  LDL.64 R34, [UR5+0x150] ;  /* 0x00015005ff227983 */ /* 0x000f680008100a00 */
[----:B-1----:R-:W5:Y:S04]  /*5440*/  LDL.64 R24, [UR5+0x230] ;  /* 0x00023005ff187983 */ /* 0x002f680008100a00 */
[----:B------:R-:W5:Y:S01]  /*5450*/  LDL.64 R40, [UR5+0x310] ;  /* 0x00031005ff287983 */ /* 0x000f620008100a00 */
[----:B------:R-:W-:-:S02]  /*5460*/  UMOV UR5, 0x400 ;  /* 0x0000040000057882 */ /* 0x000fc40000000000 */
[----:B0-----:R-:W-:-:S03]  /*5470*/  ULEA UR11, UR7, UR5, 0x18 ;  /* 0x00000005070b7291 */ /* 0x001fc6000f8ec0ff */
[----:B------:R-:W-:-:S09]  /*5480*/  UMOV UR5, URZ ;  /* 0x000000ff00057c82 */ /* 0x000fd20008000000 */
.L_x_12:
[----:B------:R-:W-:Y:S02]  /*5490*/  UIMAD UR7, UR4, 0xa0, UR5 ;  /* 0x000000a0040778a4 */ /* 0x000fe4000f8e0205 */
[----:B------:R-:W-:Y:S01]  /*54a0*/  MOV R3, UR5 ;  /* 0x0000000500037c02 */ /* 0x000fe20008000f00 */
[----:B------:R-:W-:Y:S02]  /*54b0*/  UIADD3 UR5, UPT, UPT, UR5, 0x8, URZ ;  /* 0x0000000805057890 */ /* 0x000fe4000fffe0ff */
[----:B------:R-:W-:Y:S01]  /*54c0*/  ULEA UR7, UR7, UR11, 0x2 ;  /* 0x0000000b07077291 */ /* 0x000fe2000f8e10ff */
[----:B------:R-:W-:Y:S01]  /*54d0*/  LEA R2, R3, R0, 0x3 ;  /* 0x0000000003027211 */ /* 0x000fe200078e18ff */
[----:B------:R-:W-:-:S03]  /*54e0*/  UISETP.NE.AND UP0, UPT, UR5, 0x28, UPT ;  /* 0x000000280500788c */ /* 0x000fc6000bf05270 */
[----:B------:R-:W-:-:S04]  /*54f0*/  LEA R2, R2, UR10, 0x2 ;  /* 0x0000000a02027c11 */ /* 0x000fc8000f8e10ff */
[----:B------:R-:W-:Y:S04]  /*5500*/  LDS.128 R20, [UR7+0x4600] ;  /* 0x00460007ff147984 */ /* 0x000fe80008000c00 */
[----:B------:R-:W0:Y:S04]  /*5510*/  LDS.64 R32, [R2] ;  /* 0x0000000002207984 */ /* 0x000e280000000a00 */
[----:B------:R-:W1:Y:S04]  /*5520*/  LDS.64 R38, [R2+0x10] ;  /* 0x0000100002267984 */ /* 0x000e680000000a00 */
[----:B------:R-:W2:Y:S04]  /*5530*/  LDS.128 R16, [UR7] ;  /* 0x00000007ff107984 */ /* 0x000ea80008000c00 */
[----:B------:R-:W3:Y:S04]  /*5540*/  LDS.128 R12, [UR7+0x2300] ;  /* 0x00230007ff0c7984 */ /* 0x000ee80008000c00 */
[----:B------:R-:W4:Y:S04]  /*5550*/  LDS.128 R8, [UR7+0x6900] ;  /* 0x00690007ff087984 */ /* 0x000f280008000c00 */
[----:B------:R-:W4:Y:S01]  /*5560*/  LDS.64 R36, [R2+0x20] ;  /* 0x0000200002247984 */ /* 0x000f220000000a00 */
[C---:B0----5:R-:W-:Y:S01]  /*5570*/  FFMA R42, R20.reuse, R32, R4 ;  /* 0x00000020142a7223 */ /* 0x061fe20000000004 */
[C---:B------:R-:W-:Y:S01]  /*5580*/  FFMA R44, R20.reuse, R33, R5 ;  /* 0x00000021142c7223 */ /* 0x040fe20000000005 */
[C---:B-1----:R-:W-:Y:S01]  /*5590*/  FFMA R4, R20.reuse, R38, R26 ;  /* 0x0000002614047223 */ /* 0x042fe2000000001a */
[----:B------:R-:W-:-:S02]  /*55a0*/  FFMA R20, R20, R39, R27 ;  /* 0x0000002714147223 */ /* 0x000fc4000000001b */
[----:B------:R-:W0:Y:S01]  /*55b0*/  LDS.64 R26, [R2+0x30] ;  /* 0x00003000021a7984 */ /* 0x000e220000000a00 */
[C---:B--2---:R-:W-:Y:S01]  /*55c0*/  FFMA R5, R16.reuse, R32, R28 ;  /* 0x0000002010057223 */ /* 0x044fe2000000001c */
[C---:B------:R-:W-:Y:S01]  /*55d0*/  FFMA R46, R16.reuse, R33, R29 ;  /* 0x00000021102e7223 */ /* 0x040fe2000000001d */
[C---:B------:R-:W-:Y:S01]  /*55e0*/  FFMA R3, R16.reuse, R38, R30 ;  /* 0x0000002610037223 */ /* 0x040fe2000000001e */
[----:B------:R-:W-:Y:S01]  /*55f0*/  FFMA R16, R16, R39, R31 ;  /* 0x0000002710107223 */ /* 0x000fe2000000001f */
[----:B------:R-:W1:Y:S01]  /*5600*/  LDS.64 R28, [R2+0x40] ;  /* 0x00004000021c7984 */ /* 0x000e620000000a00 */
[-C--:B---3--:R-:W-:Y:S01]  /*5610*/  FFMA R6, R32, R12.reuse, R6 ;  /* 0x0000000c20067223 */ /* 0x088fe20000000006 */
[-C--:B------:R-:W-:Y:S01]  /*5620*/  FFMA R48, R12, R33.reuse, R7 ;  /* 0x000000210c307223 */ /* 0x080fe20000000007 */
[----:B------:R-:W-:Y:S01]  /*5630*/  FFMA R34, R38, R12, R34 ;  /* 0x0000000c26227223 */ /* 0x000fe20000000022 */
[----:B------:R-:W2:Y:S01]  /*5640*/  LDS.64 R30, [R2+0x50] ;  /* 0x00005000021e7984 */ /* 0x000ea20000000a00 */
[-C--:B----4-:R-:W-:Y:S01]  /*5650*/  FFMA R24, R32, R8.reuse, R24 ;  /* 0x0000000820187223 */ /* 0x090fe20000000018 */
[----:B------:R-:W-:Y:S01]  /*5660*/  FFMA R40, R38, R8, R40 ;  /* 0x0000000826287223 */ /* 0x000fe20000000028 */
[----:B------:R-:W-:Y:S01]  /*5670*/  FFMA R32, R8, R33, R25 ;  /* 0x0000002108207223 */ /* 0x000fe20000000019 */
[-C--:B------:R-:W-:Y:S01]  /*5680*/  FFMA R12, R12, R39.reuse, R35 ;  /* 0x000000270c0c7223 */ /* 0x080fe20000000023 */
[----:B------:R-:W-:Y:S01]  /*5690*/  FFMA R8, R8, R39, R41 ;  /* 0x0000002708087223 */ /* 0x000fe20000000029 */
[C---:B------:R-:W-:Y:S01]  /*56a0*/  FFMA R33, R36.reuse, R13, R6 ;  /* 0x0000000d24217223 */ /* 0x040fe20000000006 */
[----:B------:R-:W3:Y:S01]  /*56b0*/  LDS.64 R38, [R2+0x60] ;  /* 0x0000600002267984 */ /* 0x000ee20000000a00 */
[C---:B------:R-:W-:Y:S01]  /*56c0*/  FFMA R25, R36.reuse, R21, R42 ;  /* 0x0000001524197223 */ /* 0x040fe2000000002a */
[-C--:B------:R-:W-:Y:S01]  /*56d0*/  FFMA R43, R21, R37.reuse, R44 ;  /* 0x00000025152b7223 */ /* 0x080fe2000000002c */
[----:B------:R-:W-:Y:S01]  /*56e0*/  FFMA R41, R17, R37, R46 ;  /* 0x0000002511297223 */ /* 0x000fe2000000002e */
[----:B------:R-:W4:Y:S01]  /*56f0*/  LDS.64 R6, [R2+0x70] ;  /* 0x0000700002067984 */ /* 0x000f220000000a00 */
[C---:B------:R-:W-:Y:S01]  /*5700*/  FFMA R48, R37.reuse, R13, R48 ;  /* 0x0000000d25307223 */ /* 0x040fe20000000030 */
[----:B------:R-:W-:Y:S01]  /*5710*/  FFMA R37, R37, R9, R32 ;  /* 0x0000000925257223 */ /* 0x000fe20000000020 */
[C---:B------:R-:W-:Y:S01]  /*5720*/  FFMA R5, R36.reuse, R17, R5 ;  /* 0x0000001124057223 */ /* 0x040fe20000000005 */
[----:B------:R-:W-:Y:S01]  /*5730*/  FFMA R35, R36, R9, R24 ;  /* 0x0000000924237223 */ /* 0x000fe20000000018 */
[C---:B0-----:R-:W-:Y:S01]  /*5740*/  FFMA R45, R26.reuse, R21, R4 ;  /* 0x000000151a2d7223 */ /* 0x041fe20000000004 */
[----:B------:R-:W-:Y:S01]  /*5750*/  FFMA R21, R21, R27, R20 ;  /* 0x0000001b15157223 */ /* 0x000fe20000000014 */
[CC--:B------:R-:W-:Y:S01]  /*5760*/  FFMA R47, R26.reuse, R13.reuse, R34 ;  /* 0x0000000d1a2f7223 */ /* 0x0c0fe20000000022 */
[----:B------:R-:W-:Y:S01]  /*5770*/  FFMA R20, R27, R13, R12 ;  /* 0x0000000d1b147223 */ /* 0x000fe2000000000c */
[C---:B------:R-:W-:Y:S01]  /*5780*/  FFMA R3, R26.reuse, R17, R3 ;  /* 0x000000111a037223 */ /* 0x040fe20000000003 */
[----:B------:R-:W-:Y:S01]  /*5790*/  FFMA R49, R26, R9, R40 ;  /* 0x000000091a317223 */ /* 0x000fe20000000028 */
[----:B------:R-:W-:Y:S01]  /*57a0*/  FFMA R17, R17, R27, R16 ;  /* 0x0000001b11117223 */ /* 0x000fe20000000010 */
[----:B------:R-:W-:Y:S01]  /*57b0*/  FFMA R9, R27, R9, R8 ;  /* 0x000000091b097223 */ /* 0x000fe20000000008 */
[-C--:B-1----:R-:W-:Y:S01]  /*57c0*/  FFMA R4, R28, R22.reuse, R25 ;  /* 0x000000161c047223 */ /* 0x082fe20000000019 */
[-C--:B------:R-:W-:Y:S01]  /*57d0*/  FFMA R32, R18, R29.reuse, R41 ;  /* 0x0000001d12207223 */ /* 0x080fe20000000029 */
[----:B------:R-:W-:Y:S01]  /*57e0*/  FFMA R12, R22, R29, R43 ;  /* 0x0000001d160c7223 */ /* 0x000fe2000000002b */
[----:B--2---:R-:W-:Y:S01]  /*57f0*/  FFMA R42, R30, R22, R45 ;  /* 0x000000161e2a7223 */ /* 0x004fe2000000002d */
[-C--:B------:R-:W-:Y:S01]  /*5800*/  FFMA R46, R22, R31.reuse, R21 ;  /* 0x0000001f162e7223 */ /* 0x080fe20000000015 */
[-C--:B------:R-:W-:Y:S01]  /*5810*/  FFMA R8, R28, R14.reuse, R33 ;  /* 0x0000000e1c087223 */ /* 0x080fe20000000021 */
[CC--:B------:R-:W-:Y:S01]  /*5820*/  FFMA R48, R29.reuse, R14.reuse, R48 ;  /* 0x0000000e1d307223 */ /* 0x0c0fe20000000030 */
[----:B------:R-:W-:Y:S01]  /*5830*/  FFMA R22, R30, R14, R47 ;  /* 0x0000000e1e167223 */ /* 0x000fe2000000002f */
[C---:B------:R-:W-:Y:S01]  /*5840*/  FFMA R5, R28.reuse, R18, R5 ;  /* 0x000000121c057223 */ /* 0x040fe20000000005 */
[-C--:B------:R-:W-:Y:S01]  /*5850*/  FFMA R16, R28, R10.reuse, R35 ;  /* 0x0000000a1c107223 */ /* 0x080fe20000000023 */
[----:B------:R-:W-:Y:S01]  /*5860*/  FFMA R40, R29, R10, R37 ;  /* 0x0000000a1d287223 */ /* 0x000fe20000000025 */
[C---:B------:R-:W-:Y:S01]  /*5870*/  FFMA R3, R30.reuse, R18, R3 ;  /* 0x000000121e037223 */ /* 0x040fe20000000003 */
[----:B------:R-:W-:Y:S01]  /*5880*/  FFMA R44, R30, R10, R49 ;  /* 0x0000000a1e2c7223 */ /* 0x000fe20000000031 */
[C---:B------:R-:W-:Y:S01]  /*5890*/  FFMA R14, R31.reuse, R14, R20 ;  /* 0x0000000e1f0e7223 */ /* 0x040fe20000000014 */
[----:B------:R-:W-:Y:S01]  /*58a0*/  FFMA R18, R18, R31, R17 ;  /* 0x0000001f12127223 */ /* 0x000fe20000000011 */
[----:B------:R-:W-:Y:S01]  /*58b0*/  FFMA R10, R31, R10, R9 ;  /* 0x0000000a1f0a7223 */ /* 0x000fe20000000009 */
[----:B------:R-:W-:Y:S01]  /*58c0*/  LDS.128 R24, [UR7+0x4610] ;  /* 0x00461007ff187984 */ /* 0x000fe20008000c00 */
[C---:B---3--:R-:W-:Y:S01]  /*58d0*/  FFMA R9, R38.reuse, R23, R4 ;  /* 0x0000001726097223 */ /* 0x048fe20000000004 */
[C---:B------:R-:W-:Y:S01]  /*58e0*/  FFMA R4, R19.reuse, R39, R32 ;  /* 0x0000002713047223 */ /* 0x040fe20000000020 */
[C---:B------:R-:W-:Y:S01]  /*58f0*/  FFMA R13, R38.reuse, R15, R8 ;  /* 0x0000000f260d7223 */ /* 0x040fe20000000008 */
[----:B------:R-:W0:Y:S01]  /*5900*/  LDS.64 R20, [R2+0x80] ;  /* 0x0000800002147984 */ /* 0x000e220000000a00 */
[C---:B------:R-:W-:Y:S01]  /*5910*/  FFMA R5, R38.reuse, R19, R5 ;  /* 0x0000001326057223 */ /* 0x040fe20000000005 */
[----:B------:R-:W-:Y:S01]  /*5920*/  FFMA R41, R38, R11, R16 ;  /* 0x0000000b26297223 */ /* 0x000fe20000000010 */
[C---:B----4-:R-:W-:Y:S01]  /*5930*/  FFMA R3, R6.reuse, R19, R3 ;  /* 0x0000001306037223 */ /* 0x050fe20000000003 */
[----:B------:R-:W1:Y:S01]  /*5940*/  LDS.64 R36, [R2+0x90] ;  /* 0x0000900002247984 */ /* 0x000e620000000a00 */
[----:B------:R-:W-:Y:S01]  /*5950*/  FFMA R8, R19, R7, R18 ;  /* 0x0000000713087223 */ /* 0x000fe20000000012 */
[C---:B------:R-:W-:Y:S01]  /*5960*/  FFMA R12, R23.reuse, R39, R12 ;  /* 0x00000027170c7223 */ /* 0x040fe2000000000c */
[C---:B------:R-:W-:Y:S01]  /*5970*/  FFMA R45, R6.reuse, R23, R42 ;  /* 0x00000017062d7223 */ /* 0x040fe2000000002a */
[----:B------:R-:W2:Y:S01]  /*5980*/  LDS.128 R28, [UR7+0x10] ;  /* 0x00001007ff1c7984 */ /* 0x000ea20008000c00 */
[----:B------:R-:W-:Y:S01]  /*5990*/  FFMA R46, R23, R7, R46 ;  /* 0x00000007172e7223 */ /* 0x000fe2000000002e */
[CC--:B------:R-:W-:Y:S01]  /*59a0*/  FFMA R23, R6.reuse, R15.reuse, R22 ;  /* 0x0000000f06177223 */ /* 0x0c0fe20000000016 */
[-C--:B------:R-:W-:Y:S01]  /*59b0*/  FFMA R43, R39, R15.reuse, R48 ;  /* 0x0000000f272b7223 */ /* 0x080fe20000000030 */
[----:B------:R-:W3:Y:S01]  /*59c0*/  LDS.128 R32, [UR7+0x2310] ;  /* 0x00231007ff207984 */ /* 0x000ee20008000c00 */
[----:B------:R-:W-:Y:S01]  /*59d0*/  FFMA R22, R7, R15, R14 ;  /* 0x0000000f07167223 */ /* 0x000fe2000000000e */
[-C--:B------:R-:W-:Y:S01]  /*59e0*/  FFMA R39, R39, R11.reuse, R40 ;  /* 0x0000000b27277223 */ /* 0x080fe20000000028 */
[-C--:B------:R-:W-:Y:S01]  /*59f0*/  FFMA R47, R6, R11.reuse, R44 ;  /* 0x0000000b062f7223 */ /* 0x080fe2000000002c */
[----:B------:R-:W4:Y:S01]  /*5a00*/  LDS.128 R16, [UR7+0x6910] ;  /* 0x00691007ff107984 */ /* 0x000f220008000c00 */
[----:B------:R-:W-:-:S03]  /*5a10*/  FFMA R14, R7, R11, R10 ;  /* 0x0000000b070e7223 */ /* 0x000fc6000000000a */
[----:B------:R-:W4:Y:S04]  /*5a20*/  LDS.64 R6, [R2+0xa0] ;  /* 0x0000a00002067984 */ /* 0x000f280000000a00 */
[----:B------:R-:W4:Y:S01]  /*5a30*/  LDS.64 R10, [R2+0xb0] ;  /* 0x0000b000020a7984 */ /* 0x000f220000000a00 */
[C---:B0-----:R-:W-:Y:S01]  /*5a40*/  FFMA R9, R24.reuse, R20, R9 ;  /* 0x0000001418097223 */ /* 0x041fe20000000009 */
[C---:B------:R-:W-:Y:S01]  /*5a50*/  FFMA R12, R24.reuse, R21, R12 ;  /* 0x00000015180c7223 */ /* 0x040fe2000000000c */
[C---:B-1----:R-:W-:Y:S01]  /*5a60*/  FFMA R45, R24.reuse, R36, R45 ;  /* 0x00000024182d7223 */ /* 0x042fe2000000002d */
        /* <DEDUP_REMOVED lines=9> */
[----:B------:R-:W0:Y:S01]  /*5b00*/  LDS.64 R4, [R2+0xc0] ;  /* 0x0000c00002047984 */ /* 0x000e220000000a00 */
[-C--:B----4-:R-:W-:Y:S01]  /*5b10*/  FFMA R43, R20, R16.reuse, R41 ;  /* 0x00000010142b7223 */ /* 0x090fe20000000029 */
[----:B------:R-:W-:Y:S01]  /*5b20*/  FFMA R47, R36, R16, R47 ;  /* 0x00000010242f7223 */ /* 0x000fe2000000002f */
[C---:B------:R-:W-:Y:S01]  /*5b30*/  FFMA R20, R16.reuse, R21, R39 ;  /* 0x0000001510147223 */ /* 0x040fe20000000027 */
[----:B------:R-:W1:Y:S01]  /*5b40*/  LDS.64 R22, [R2+0xd0] ;  /* 0x0000d00002167984 */ /* 0x000e620000000a00 */
[----:B------:R-:W-:Y:S01]  /*5b50*/  FFMA R16, R16, R37, R14 ;  /* 0x0000002510107223 */ /* 0x000fe2000000000e */
[----:B------:R-:W-:Y:S01]  /*5b60*/  FFMA R49, R6, R29, R49 ;  /* 0x0000001d06317223 */ /* 0x000fe20000000031 */
[----:B------:R-:W-:Y:S01]  /*5b70*/  FFMA R21, R29, R7, R24 ;  /* 0x000000071d157223 */ /* 0x000fe20000000018 */
[----:B------:R-:W2:Y:S01]  /*5b80*/  LDS.64 R14, [R2+0xe0] ;  /* 0x0000e000020e7984 */ /* 0x000ea20000000a00 */
[----:B------:R-:W-:Y:S01]  /*5b90*/  FFMA R3, R10, R29, R3 ;  /* 0x0000001d0a037223 */ /* 0x000fe20000000003 */
[----:B------:R-:W-:Y:S01]  /*5ba0*/  FFMA R9, R6, R25, R9 ;  /* 0x0000001906097223 */ /* 0x000fe20000000009 */
[----:B------:R-:W-:Y:S01]  /*5bb0*/  FFMA R37, R25, R7, R12 ;  /* 0x0000000719257223 */ /* 0x000fe2000000000c */
[----:B------:R3:W4:Y:S01]  /*5bc0*/  LDS.64 R40, [R2+0xf0] ;  /* 0x0000f00002287984 */ /* 0x0007220000000a00 */
[----:B------:R-:W-:Y:S01]  /*5bd0*/  FFMA R45, R10, R25, R45 ;  /* 0x000000190a2d7223 */ /* 0x000fe2000000002d */
[-C--:B------:R-:W-:Y:S01]  /*5be0*/  FFMA R13, R6, R33.reuse, R13 ;  /* 0x00000021060d7223 */ /* 0x080fe2000000000d */
[-C--:B------:R-:W-:Y:S01]  /*5bf0*/  FFMA R39, R10, R33.reuse, R8 ;  /* 0x000000210a277223 */ /* 0x080fe20000000008 */
[----:B------:R-:W-:Y:S01]  /*5c00*/  FFMA R38, R7, R33, R38 ;  /* 0x0000002107267223 */ /* 0x000fe20000000026 */
[-C--:B------:R-:W-:Y:S01]  /*5c10*/  FFMA R29, R29, R11.reuse, R28 ;  /* 0x0000000b1d1d7223 */ /* 0x080fe2000000001c */
[----:B------:R-:W-:Y:S01]  /*5c20*/  FFMA R25, R25, R11, R46 ;  /* 0x0000000b19197223 */ /* 0x000fe2000000002e */
[----:B------:R-:W-:Y:S01]  /*5c30*/  FFMA R32, R11, R33, R32 ;  /* 0x000000210b207223 */ /* 0x000fe20000000020 */
[-C--:B------:R-:W-:Y:S01]  /*5c40*/  FFMA R43, R6, R17.reuse, R43 ;  /* 0x00000011062b7223 */ /* 0x080fe2000000002b */
[-C--:B------:R-:W-:Y:S01]  /*5c50*/  FFMA R47, R10, R17.reuse, R47 ;  /* 0x000000110a2f7223 */ /* 0x080fe2000000002f */
[-C--:B------:R-:W-:Y:S01]  /*5c60*/  FFMA R7, R7, R17.reuse, R20 ;  /* 0x0000001107077223 */ /* 0x080fe20000000014 */
[----:B------:R-:W-:Y:S01]  /*5c70*/  FFMA R16, R11, R17, R16 ;  /* 0x000000110b107223 */ /* 0x000fe20000000010 */
[C---:B0-----:R-:W-:Y:S01]  /*5c80*/  FFMA R49, R4.reuse, R30, R49 ;  /* 0x0000001e04317223 */ /* 0x041fe20000000031 */
[C---:B---3--:R-:W-:Y:S01]  /*5c90*/  FFMA R2, R4.reuse, R26, R9 ;  /* 0x0000001a04027223 */ /* 0x048fe20000000009 */
[-C--:B------:R-:W-:Y:S01]  /*5ca0*/  FFMA R6, R4, R34.reuse, R13 ;  /* 0x0000002204067223 */ /* 0x080fe2000000000d */
[-C--:B------:R-:W-:Y:S01]  /*5cb0*/  FFMA R10, R30, R5.reuse, R21 ;  /* 0x000000051e0a7223 */ /* 0x080fe20000000015 */
[----:B------:R-:W-:Y:S01]  /*5cc0*/  FFMA R8, R26, R5, R37 ;  /* 0x000000051a087223 */ /* 0x000fe20000000025 */
[----:B------:R-:W-:Y:S01]  /*5cd0*/  FFMA R38, R5, R34, R38 ;  /* 0x0000002205267223 */ /* 0x000fe20000000026 */
[C---:B-1----:R-:W-:Y:S01]  /*5ce0*/  FFMA R3, R22.reuse, R30, R3 ;  /* 0x0000001e16037223 */ /* 0x042fe20000000003 */
[C---:B------:R-:W-:Y:S01]  /*5cf0*/  FFMA R20, R22.reuse, R26, R45 ;  /* 0x0000001a16147223 */ /* 0x040fe2000000002d */
[-C--:B------:R-:W-:Y:S01]  /*5d00*/  FFMA R44, R22, R34.reuse, R39 ;  /* 0x00000022162c7223 */ /* 0x080fe20000000027 */
[-C--:B------:R-:W-:Y:S01]  /*5d10*/  FFMA R36, R30, R23.reuse, R29 ;  /* 0x000000171e247223 */ /* 0x080fe2000000001d */
[----:B------:R-:W-:Y:S01]  /*5d20*/  FFMA R42, R26, R23, R25 ;  /* 0x000000171a2a7223 */ /* 0x000fe20000000019 */
[----:B------:R-:W-:Y:S01]  /*5d30*/  FFMA R32, R23, R34, R32 ;  /* 0x0000002217207223 */ /* 0x000fe20000000020 */
[-C--:B------:R-:W-:Y:S01]  /*5d40*/  FFMA R24, R4, R18.reuse, R43 ;  /* 0x0000001204187223 */ /* 0x080fe2000000002b */
[-C--:B------:R-:W-:Y:S01]  /*5d50*/  FFMA R12, R5, R18.reuse, R7 ;  /* 0x00000012050c7223 */ /* 0x080fe20000000007 */
[-C--:B------:R-:W-:Y:S01]  /*5d60*/  FFMA R22, R22, R18.reuse, R47 ;  /* 0x0000001216167223 */ /* 0x080fe2000000002f */
[----:B------:R-:W-:Y:S01]  /*5d70*/  FFMA R16, R23, R18, R16 ;  /* 0x0000001217107223 */ /* 0x000fe20000000010 */
[C---:B--2---:R-:W-:Y:S01]  /*5d80*/  FFMA R28, R14.reuse, R31, R49 ;  /* 0x0000001f0e1c7223 */ /* 0x044fe20000000031 */
[C---:B------:R-:W-:Y:S01]  /*5d90*/  FFMA R4, R14.reuse, R27, R2 ;  /* 0x0000001b0e047223 */ /* 0x040fe20000000002 */
[----:B------:R-:W-:Y:S01]  /*5da0*/  FFMA R6, R14, R35, R6 ;  /* 0x000000230e067223 */ /* 0x000fe20000000006 */
[-C--:B------:R-:W-:Y:S01]  /*5db0*/  FFMA R29, R31, R15.reuse, R10 ;  /* 0x0000000f1f1d7223 */ /* 0x080fe2000000000a */
[----:B------:R-:W-:Y:S01]  /*5dc0*/  FFMA R5, R27, R15, R8 ;  /* 0x0000000f1b057223 */ /* 0x000fe20000000008 */
[----:B------:R-:W-:Y:S01]  /*5dd0*/  FFMA R7, R15, R35, R38 ;  /* 0x000000230f077223 */ /* 0x000fe20000000026 */
[C---:B----4-:R-:W-:Y:S01]  /*5de0*/  FFMA R30, R40.reuse, R31, R3 ;  /* 0x0000001f281e7223 */ /* 0x050fe20000000003 */
[C---:B------:R-:W-:Y:S01]  /*5df0*/  FFMA R26, R40.reuse, R27, R20 ;  /* 0x0000001b281a7223 */ /* 0x040fe20000000014 */
        /* <DEDUP_REMOVED lines=8> */
[----:B------:R-:W-:Y:S06]  /*5e80*/  BRA.U UP0, `(.L_x_12) ;  /* 0xfffffff500807547 */ /* 0x000fec000b83ffff */
[----:B------:R-:W-:Y:S02]  /*5e90*/  USHF.L.U32 UR5, UR4, 0x1, URZ ;  /* 0x0000000104057899 */ /* 0x000fe400080006ff */
[----:B------:R-:W-:Y:S02]  /*5ea0*/  UIADD3 UR4, UPT, UPT, UR4, 0x1, URZ ;  /* 0x0000000104047890 */ /* 0x000fe4000fffe0ff */
[----:B------:R-:W-:Y:S02]  /*5eb0*/  ULEA UR5, UR5, UR14, 0x2 ;  /* 0x0000000e05057291 */ /* 0x000fe4000f8e10ff */
[----:B------:R-:W-:-:S07]  /*5ec0*/  UISETP.NE.AND UP0, UPT, UR4, 0xe, UPT ;  /* 0x0000000e0400788c */ /* 0x000fce000bf05270 */
[----:B------:R0:W-:Y:S04]  /*5ed0*/  STL.64 [UR5], R28 ;  /* 0x0000001cff007987 */ /* 0x0001e80008100a05 */
[----:B------:R0:W-:Y:S04]  /*5ee0*/  STL.64 [UR5+0xe0], R30 ;  /* 0x0000e01eff007987 */ /* 0x0001e80008100a05 */
        /* <DEDUP_REMOVED lines=8> */
.L_x_15:
        /* <DEDUP_REMOVED lines=10> */
[----:B------:R-:W-:-:S05]  /*6010*/  UMOV UR5, URZ ;  /* 0x000000ff00057c82 */ /* 0x000fca0008000000 */
.L_x_14:
        /* <DEDUP_REMOVED lines=8> */
[----:B------:R-:W0:Y:S04]  /*60a0*/  LDS.64 R32, [R2+0x500] ;  /* 0x0005000002207984 */ /* 0x000e280000000a00 */
[----:B------:R-:W1:Y:S04]  /*60b0*/  LDS.64 R38, [R2+0x510] ;  /* 0x0005100002267984 */ /* 0x000e680000000a00 */
[----:B------:R-:W2:Y:S04]  /*60c0*/  LDS.128 R16, [UR7+0xa0] ;  /* 0x0000a007ff107984 */ /* 0x000ea80008000c00 */
        /* <DEDUP_REMOVED lines=163> */
.L_x_17:
        /* <DEDUP_REMOVED lines=11> */
.L_x_16:
        /* <DEDUP_REMOVED lines=174> */
.L_x_19:
[----:B------:R-:W-:-:S04]  /*7690*/  USHF.L.U32 UR5, UR4, 0x1, URZ ;  /* 0x0000000104057899 */ /* 0x000fc800080006ff */
[----:B------:R-:W-:-:S09]  /*76a0*/  ULEA UR5, UR5, UR14, 0x2 ;  /* 0x0000000e05057291 */ /* 0x000fd2000f8e10ff */
[----:B-1----:R-:W5:Y:S04]  /*76b0*/  LDL.64 R20, [UR5] ;  /* 0x00000005ff147983 */ /* 0x002f680008100a00 */
[----:B------:R-:W5:Y:S04]  /*76c0*/  LDL.64 R16, [UR5+0x70] ;  /* 0x00007005ff107983 */ /* 0x000f680008100a00 */
[----:B------:R-:W5:Y:S04]  /*76d0*/  LDL.64 R18, [UR5+0xe0] ;  /* 0x0000e005ff127983 */ /* 0x000f680008100a00 */
[----:B------:R-:W5:Y:S04]  /*76e0*/  LDL.64 R32, [UR5+0x1c0] ;  /* 0x0001c005ff207983 */ /* 0x000f680008100a00 */
[----:B------:R-:W5:Y:S04]  /*76f0*/  LDL.64 R22, [UR5+0x2a0] ;  /* 0x0002a005ff167983 */ /* 0x000f680008100a00 */
[----:B------:R-:W5:Y:S04]  /*7700*/  LDL.64 R14, [UR5+0x150] ;  /* 0x00015005ff0e7983 */ /* 0x000f680008100a00 */
[----:B0-----:R-:W5:Y:S04]  /*7710*/  LDL.64 R6, [UR5+0x230] ;  /* 0x00023005ff067983 */ /* 0x001f680008100a00 */
[----:B------:R-:W5:Y:S01]  /*7720*/  LDL.64 R2, [UR5+0x310] ;  /* 0x00031005ff027983 */ /* 0x000f620008100a00 */
[----:B------:R-:W0:Y:S01]  /*7730*/  S2UR UR10, SR_CgaCtaId ;  /* 0x00000000000a79c3 */ /* 0x000e220000008800 */
[----:B------:R-:W-:Y:S01]  /*7740*/  UMOV UR7, 0x400 ;  /* 0x0000040000077882 */ /* 0x000fe20000000000 */
[----:B------:R-:W1:Y:S01]  /*7750*/  S2R R4, SR_TID.X ;  /* 0x0000000000047919 */ /* 0x000e620000002100 */
[----:B------:R-:W-:-:S04]  /*7760*/  UIADD3 UR7, UPT, UPT, UR7, 0x8c00, URZ ;  /* 0x00008c0007077890 */ /* 0x000fc8000fffe0ff */
[----:B0-----:R-:W-:Y:S02]  /*7770*/  ULEA UR10, UR10, UR7, 0x18 ;  /* 0x000000070a0a7291 */ /* 0x001fe4000f8ec0ff */
[----:B------:R-:W-:-:S04]  /*7780*/  UIMAD UR7, UR4, 0x280, UR11 ;  /* 0x00000280040778a4 */ /* 0x000fc8000f8e020b */
[----:B------:R-:W-:Y:S01]  /*7790*/  UIADD3 UR7, UPT, UPT, UR7, 0x47e0, URZ ;  /* 0x000047e007077890 */ /* 0x000fe2000fffe0ff */
[----:B-1----:R-:W-:Y:S01]  /*77a0*/  LEA R4, R4, UR10, 0x3 ;  /* 0x0000000a04047c11 */ /* 0x002fe2000f8e18ff */
[----:B------:R-:W-:-:S03]  /*77b0*/  UMOV UR10, 0xf00 ;  /* 0x00000f00000a7882 */ /* 0x000fc60000000000 */
[----:B------:R-:W-:-:S07]  /*77c0*/  IADD3 R25, PT, PT, R4, 0xf14, RZ ;  /* 0x00000f1404197810 */ /* 0x000fce0007ffe0ff */
.L_x_18:
[----:B------:R-:W-:Y:S01]  /*77d0*/  LDS R29, [R25+-0x14] ;  /* 0xffffec00191d7984 */ /* 0x000fe20000000800 */
[----:B------:R-:W-:-:S03]  /*77e0*/  UIADD3 UR10, UPT, UPT, UR10, 0x140, URZ ;  /* 0x000001400a0a7890 */ /* 0x000fc6000fffe0ff */
[----:B------:R-:W0:Y:S01]  /*77f0*/  LDS.64 R12, [UR7] ;  /* 0x00000007ff0c7984 */ /* 0x000e220008000a00 */
[----:B------:R-:W-:-:S03]  /*7800*/  UISETP.NE.AND UP0, UPT, UR10, 0x1400, UPT ;  /* 0x000014000a00788c */ /* 0x000fc6000bf05270 */
[----:B------:R-:W1:Y:S04]  /*7810*/  LDS R38, [R25+-0x10] ;  /* 0xfffff00019267984 */ /* 0x000e680000000800 */
[----:B------:R-:W2:Y:S04]  /*7820*/  LDS R27, [R25+-0x4] ;  /* 0xfffffc00191b7984 */ /* 0x000ea80000000800 */
[----:B------:R-:W3:Y:S04]  /*7830*/  LDS R36, [R25] ;  /* 0x0000000019247984 */ /* 0x000ee80000000800 */
[----:B------:R-:W4:Y:S04]  /*7840*/  LDS.64 R10, [UR7+-0x4600] ;  /* 0xffba0007ff0a7984 */ /* 0x000f280008000a00 */
[----:B------:R-:W4:Y:S04]  /*7850*/  LDS.64 R4, [UR7+-0x2300] ;  /* 0xffdd0007ff047984 */ /* 0x000f280008000a00 */
[----:B------:R-:W4:Y:S04]  /*7860*/  LDS.64 R8, [UR7+0x2300] ;  /* 0x00230007ff087984 */ /* 0x000f280008000a00 */
[----:B------:R-:W4:Y:S04]  /*7870*/  LDS R24, [R25+0xc] ;  /* 0x00000c0019187984 */ /* 0x000f280000000800 */
[----:B------:R-:W4:Y:S04]  /*7880*/  LDS R34, [R25+0x1c] ;  /* 0x00001c0019227984 */ /* 0x000f280000000800 */
[----:B------:R-:W4:Y:S01]  /*7890*/  LDS R30, [R25+0x10] ;  /* 0x00001000191e7984 */ /* 0x000f220000000800 */
[----:B0----5:R-:W-:-:S03]  /*78a0*/  FFMA R26, R12, R29, R32 ;  /* 0x0000001d0c1a7223 */ /* 0x021fc60000000020 */
[----:B------:R-:W-:Y:S01]  /*78b0*/  LDS R37, [R25+0x3c] ;  /* 0x00003c0019257984 */ /* 0x000fe20000000800 */
[----:B-1----:R-:W-:-:S03]  /*78c0*/  FFMA R28, R12, R38, R33 ;  /* 0x000000260c1c7223 */ /* 0x002fc60000000021 */
[----:B------:R-:W0:Y:S01]  /*78d0*/  LDS R32, [R25+0x20] ;  /* 0x0000200019207984 */ /* 0x000e220000000800 */
[----:B--2---:R-:W-:-:S03]  /*78e0*/  FFMA R22, R12, R27, R22 ;  /* 0x0000001b0c167223 */ /* 0x004fc60000000016 */
[----:B------:R-:W-:Y:S01]  /*78f0*/  LDS R33, [R25+0x2c] ;  /* 0x00002c0019217984 */ /* 0x000fe20000000800 */
[----:B---3--:R-:W-:-:S03]  /*7900*/  FFMA R12, R12, R36, R23 ;  /* 0x000000240c0c7223 */ /* 0x008fc60000000017 */
[----:B------:R-:W-:Y:S01]  /*7910*/  LDS R35, [R25+0x30] ;  /* 0x0000300019237984 */ /* 0x000fe20000000800 */
[C---:B----4-:R-:W-:Y:S01]  /*7920*/  FFMA R23, R10.reuse, R29, R20 ;  /* 0x0000001d0a177223 */ /* 0x050fe20000000014 */
[C---:B------:R-:W-:Y:S01]  /*7930*/  FFMA R21, R10.reuse, R38, R21 ;  /* 0x000000260a157223 */ /* 0x040fe20000000015 */
[C---:B------:R-:W-:Y:S01]  /*7940*/  FFMA R31, R10.reuse, R27, R18 ;  /* 0x0000001b0a1f7223 */ /* 0x040fe20000000012 */
[----:B------:R-:W-:Y:S01]  /*7950*/  FFMA R39, R10, R36, R19 ;  /* 0x000000240a277223 */ /* 0x000fe20000000013 */
[CC--:B------:R-:W-:Y:S01]  /*7960*/  FFMA R20, R38.reuse, R4.reuse, R17 ;  /* 0x0000000426147223 */ /* 0x0c0fe20000000011 */
[-C--:B------:R-:W-:Y:S01]  /*7970*/  FFMA R10, R29, R4.reuse, R16 ;  /* 0x000000041d0a7223 */ /* 0x080fe20000000010 */
[----:B------:R-:W-:Y:S01]  /*7980*/  FFMA R40, R27, R4, R14 ;  /* 0x000000041b287223 */ /* 0x000fe2000000000e */
[----:B------:R-:W1:Y:S01]  /*7990*/  LDS.64 R18, [UR7+0x8] ;  /* 0x00000807ff127984 */ /* 0x000e620008000a00 */
[-C--:B------:R-:W-:Y:S01]  /*79a0*/  FFMA R6, R29, R8.reuse, R6 ;  /* 0x000000081d067223 */ /* 0x080fe20000000006 */
[-C--:B------:R-:W-:Y:S01]  /*79b0*/  FFMA R42, R27, R8.reuse, R2 ;  /* 0x000000081b2a7223 */ /* 0x080fe20000000002 */
[-C--:B------:R-:W-:Y:S01]  /*79c0*/  FFMA R38, R38, R8.reuse, R7 ;  /* 0x0000000826267223 */ /* 0x080fe20000000007 */
[C---:B------:R-:W-:Y:S01]  /*79d0*/  FFMA R8, R36.reuse, R8, R3 ;  /* 0x0000000824087223 */ /* 0x040fe20000000003 */
[----:B------:R-:W-:Y:S01]  /*79e0*/  FFMA R4, R36, R4, R15 ;  /* 0x0000000424047223 */ /* 0x000fe2000000000f */
[----:B------:R-:W2:Y:S01]  /*79f0*/  LDS.64 R2, [UR7+0x2308] ;  /* 0x00230807ff027984 */ /* 0x000ea20008000a00 */
[C---:B------:R-:W-:Y:S01]  /*7a00*/  FFMA R23, R24.reuse, R11, R23 ;  /* 0x0000000b18177223 */ /* 0x040fe20000000017 */
[C---:B------:R-:W-:Y:S01]  /*7a10*/  FFMA R7, R24.reuse, R13, R26 ;  /* 0x0000000d18077223 */ /* 0x040fe2000000001a */
[C---:B------:R-:W-:Y:S01]  /*7a20*/  FFMA R10, R24.reuse, R5, R10 ;  /* 0x00000005180a7223 */ /* 0x040fe2000000000a */
[----:B------:R-:W3:Y:S01]  /*7a30*/  LDS R41, [R25+0x40] ;  /* 0x0000400019297984 */ /* 0x000ee20000000800 */
[----:B------:R-:W-:Y:S01]  /*7a40*/  FFMA R24, R24, R9, R6 ;  /* 0x0000000918187223 */ /* 0x000fe20000000006 */
[C---:B------:R-:W-:Y:S01]  /*7a50*/  FFMA R36, R34.reuse, R11, R31 ;  /* 0x0000000b22247223 */ /* 0x040fe2000000001f */
[C---:B------:R-:W-:Y:S01]  /*7a60*/  FFMA R22, R34.reuse, R13, R22 ;  /* 0x0000000d22167223 */ /* 0x040fe20000000016 */
[----:B------:R-:W4:Y:S01]  /*7a70*/  LDS.64 R16, [UR7+-0x45f8] ;  /* 0xffba0807ff107984 */ /* 0x000f220008000a00 */
[C---:B------:R-:W-:Y:S01]  /*7a80*/  FFMA R40, R34.reuse, R5, R40 ;  /* 0x0000000522287223 */ /* 0x040fe20000000028 */
[----:B------:R-:W-:Y:S01]  /*7a90*/  FFMA R42, R34, R9, R42 ;  /* 0x00000009222a7223 */ /* 0x000fe2000000002a */
[C---:B------:R-:W-:Y:S01]  /*7aa0*/  FFMA R34, R30.reuse, R11, R21 ;  /* 0x0000000b1e227223 */ /* 0x040fe20000000015 */
[----:B------:R-:W4:Y:S01]  /*7ab0*/  LDS.64 R14, [UR7+-0x22f8] ;  /* 0xffdd0807ff0e7984 */ /* 0x000f220008000a00 */
[C---:B------:R-:W-:Y:S01]  /*7ac0*/  FFMA R28, R30.reuse, R13, R28 ;  /* 0x0000000d1e1c7223 */ /* 0x040fe2000000001c */
[C---:B------:R-:W-:Y:S01]  /*7ad0*/  FFMA R20, R30.reuse, R5, R20 ;  /* 0x000000051e147223 */ /* 0x040fe20000000014 */
[----:B------:R-:W-:Y:S01]  /*7ae0*/  FFMA R38, R30, R9, R38 ;  /* 0x000000091e267223 */ /* 0x000fe20000000026 */
[----:B------:R-:W4:Y:S01]  /*7af0*/  LDS R6, [R25+0x5c] ;  /* 0x00005c0019067984 */ /* 0x000f220000000800 */
[C---:B0-----:R-:W-:Y:S01]  /*7b00*/  FFMA R44, R32.reuse, R11, R39 ;  /* 0x0000000b202c7223 */ /* 0x041fe20000000027 */
[C---:B------:R-:W-:Y:S01]  /*7b10*/  FFMA R48, R32.reuse, R13, R12 ;  /* 0x0000000d20307223 */ /* 0x040fe2000000000c */
[C---:B------:R-:W-:Y:S01]  /*7b20*/  FFMA R46, R32.reuse, R5, R4 ;  /* 0x00000005202e7223 */ /* 0x040fe20000000004 */
[----:B------:R-:W0:Y:S01]  /*7b30*/  LDS R26, [R25+0x4c] ;  /* 0x00004c00191a7984 */ /* 0x000e220000000800 */
[----:B------:R-:W-:-:S03]  /*7b40*/  FFMA R32, R32, R9, R8 ;  /* 0x0000000920207223 */ /* 0x000fc60000000008 */
[----:B------:R-:W0:Y:S04]  /*7b50*/  LDS R30, [R25+0x50] ;  /* 0x00005000191e7984 */ /* 0x000e280000000800 */
[----:B------:R-:W0:Y:S04]  /*7b60*/  LDS R12, [R25+0x60] ;  /* 0x00006000190c7984 */ /* 0x000e280000000800 */
[----:B------:R-:W-:Y:S01]  /*7b70*/  LDS R11, [R25+0x6c] ;  /* 0x00006c00190b7984 */ /* 0x000fe20000000800 */
[C---:B-1----:R-:W-:Y:S01]  /*7b80*/  FFMA R50, R18.reuse, R33, R7 ;  /* 0x0000002112327223 */ /* 0x042fe20000000007 */
[----:B------:R-:W-:-:S02]  /*7b90*/  FFMA R52, R18, R37, R22 ;  /* 0x0000002512347223 */ /* 0x000fc40000000016 */
[----:B------:R-:W1:Y:S01]  /*7ba0*/  LDS.64 R4, [UR7+0x10] ;  /* 0x00001007ff047984 */ /* 0x000e620008000a00 */
[----:B------:R-:W-:-:S03]  /*7bb0*/  FFMA R28, R18, R35, R28 ;  /* 0x00000023121c7223 */ /* 0x000fc6000000001c */
[----:B------:R-:W1:Y:S01]  /*7bc0*/  LDS R13, [R25+0x7c] ;  /* 0x00007c00190d7984 */ /* 0x000e620000000800 */
[-C--:B--2---:R-:W-:Y:S01]  /*7bd0*/  FFMA R24, R33, R2.reuse, R24 ;  /* 0x0000000221187223 */ /* 0x084fe20000000018 */
[-C--:B------:R-:W-:Y:S01]  /*7be0*/  FFMA R42, R37, R2.reuse, R42 ;  /* 0x00000002252a7223 */ /* 0x080fe2000000002a */
[-C--:B------:R-:W-:Y:S01]  /*7bf0*/  FFMA R38, R35, R2.reuse, R38 ;  /* 0x0000000223267223 */ /* 0x080fe20000000026 */
[----:B------:R-:W2:Y:S01]  /*7c00*/  LDS.64 R8, [UR7+-0x45f0] ;  /* 0xffba1007ff087984 */ /* 0x000ea20008000a00 */
[----:B---3--:R-:W-:Y:S01]  /*7c10*/  FFMA R2, R41, R2, R32 ;  /* 0x0000000229027223 */ /* 0x008fe20000000020 */
[----:B------:R-:W-:Y:S02]  /*7c20*/  FFMA R48, R18, R41, R48 ;  /* 0x0000002912307223 */ /* 0x000fe40000000030 */
[----:B------:R-:W3:Y:S01]  /*7c30*/  LDS R21, [R25+0x70] ;  /* 0x0000700019157984 */ /* 0x000ee20000000800 */
[C---:B----4-:R-:W-:Y:S01]  /*7c40*/  FFMA R27, R16.reuse, R33, R23 ;  /* 0x00000021101b7223 */ /* 0x050fe20000000017 */
[C---:B------:R-:W-:Y:S01]  /*7c50*/  FFMA R29, R16.reuse, R37, R36 ;  /* 0x00000025101d7223 */ /* 0x040fe20000000024 */
[C---:B------:R-:W-:Y:S01]  /*7c60*/  FFMA R31, R16.reuse, R35, R34 ;  /* 0x00000023101f7223 */ /* 0x040fe20000000022 */
[----:B------:R-:W4:Y:S01]  /*7c70*/  LDS R7, [R25+0x80] ;  /* 0x0000800019077984 */ /* 0x000f220000000800 */
[-C--:B------:R-:W-:Y:S01]  /*7c80*/  FFMA R10, R33, R14.reuse, R10 ;  /* 0x0000000e210a7223 */ /* 0x080fe2000000000a */
[-C--:B------:R-:W-:Y:S01]  /*7c90*/  FFMA R40, R37, R14.reuse, R40 ;  /* 0x0000000e25287223 */ /* 0x080fe20000000028 */
[----:B------:R-:W-:Y:S01]  /*7ca0*/  FFMA R39, R16, R41, R44 ;  /* 0x0000002910277223 */ /* 0x000fe2000000002c */
[----:B------:R-:W4:Y:S01]  /*7cb0*/  LDS.64 R22, [UR7+-0x22f0] ;  /* 0xffdd1007ff167984 */ /* 0x000f220008000a00 */
[-C--:B------:R-:W-:Y:S01]  /*7cc0*/  FFMA R20, R35, R14.reuse, R20 ;  /* 0x0000000e23147223 */ /* 0x080fe20000000014 */
[----:B------:R-:W-:Y:S01]  /*7cd0*/  FFMA R46, R41, R14, R46 ;  /* 0x0000000e292e7223 */ /* 0x000fe2000000002e */
[C---:B------:R-:W-:Y:S01]  /*7ce0*/  FFMA R14, R6.reuse, R17, R29 ;  /* 0x00000011060e7223 */ /* 0x040fe2000000001d */
[----:B------:R-:W4:Y:S01]  /*7cf0*/  LDS.64 R32, [UR7+0x2310] ;  /* 0x00231007ff207984 */ /* 0x000f220008000a00 */
[C---:B------:R-:W-:Y:S01]  /*7d00*/  FFMA R52, R6.reuse, R19, R52 ;  /* 0x0000001306347223 */ /* 0x040fe20000000034 */
[C---:B------:R-:W-:Y:S01]  /*7d10*/  FFMA R40, R6.reuse, R15, R40 ;  /* 0x0000000f06287223 */ /* 0x040fe20000000028 */
[----:B------:R-:W-:Y:S01]  /*7d20*/  FFMA R42, R6, R3, R42 ;  /* 0x00000003062a7223 */ /* 0x000fe2000000002a */
[----:B------:R-:W4:Y:S01]  /*7d30*/  LDS R16, [R25+0x8c] ;  /* 0x00008c0019107984 */ /* 0x000f220000000800 */
[----:B0-----:R-:W-:Y:S01]  /*7d40*/  FFMA R35, R26, R19, R50 ;  /* 0x000000131a237223 */ /* 0x001fe20000000032 */
[C---:B------:R-:W-:Y:S01]  /*7d50*/  FFMA R18, R30.reuse, R17, R31 ;  /* 0x000000111e127223 */ /* 0x040fe2000000001f */
[C---:B------:R-:W-:Y:S01]  /*7d60*/  FFMA R28, R30.reuse, R19, R28 ;  /* 0x000000131e1c7223 */ /* 0x040fe2000000001c */
[----:B------:R-:W0:Y:S01]  /*7d70*/  LDS R6, [R25+0x9c] ;  /* 0x00009c0019067984 */ /* 0x000e220000000800 */
[C---:B------:R-:W-:Y:S01]  /*7d80*/  FFMA R20, R30.reuse, R15, R20 ;  /* 0x0000000f1e147223 */ /* 0x040fe20000000014 */
[----:B------:R-:W-:Y:S01]  /*7d90*/  FFMA R38, R30, R3, R38 ;  /* 0x000000031e267223 */ /* 0x000fe20000000026 */
[C---:B------:R-:W-:Y:S01]  /*7da0*/  FFMA R27, R26.reuse, R17, R27 ;  /* 0x000000111a1b7223 */ /* 0x040fe2000000001b */
[----:B------:R-:W0:Y:S01]  /*7db0*/  LDS R30, [R25+0x90] ;  /* 0x00009000191e7984 */ /* 0x000e220000000800 */
[C---:B------:R-:W-:Y:S01]  /*7dc0*/  FFMA R10, R26.reuse, R15, R10 ;  /* 0x0000000f1a0a7223 */ /* 0x040fe2000000000a */
[----:B------:R-:W-:Y:S01]  /*7dd0*/  FFMA R24, R26, R3, R24 ;  /* 0x000000031a187223 */ /* 0x000fe20000000018 */
[C---:B------:R-:W-:Y:S01]  /*7de0*/  FFMA R26, R12.reuse, R17, R39 ;  /* 0x000000110c1a7223 */ /* 0x040fe20000000027 */
[----:B------:R-:W0:Y:S01]  /*7df0*/  LDS R34, [R25+0xa0] ;  /* 0x0000a00019227984 */ /* 0x000e220000000800 */
[C---:B------:R-:W-:Y:S01]  /*7e00*/  FFMA R48, R12.reuse, R19, R48 ;  /* 0x000000130c307223 */ /* 0x040fe20000000030 */
[C---:B------:R-:W-:Y:S01]  /*7e10*/  FFMA R46, R12.reuse, R15, R46 ;  /* 0x0000000f0c2e7223 */ /* 0x040fe2000000002e */
[----:B------:R-:W-:Y:S01]  /*7e20*/  FFMA R12, R12, R3, R2 ;  /* 0x000000030c0c7223 */ /* 0x000fe20000000002 */
[C---:B-1----:R-:W-:Y:S01]  /*7e30*/  FFMA R36, R4.reuse, R11, R35 ;  /* 0x0000000b04247223 */ /* 0x042fe20000000023 */
[----:B------:R-:W-:Y:S01]  /*7e40*/  LDS R17, [R25+0xac] ;  /* 0x0000ac0019117984 */ /* 0x000fe20000000800 */
[-C--:B------:R-:W-:Y:S01]  /*7e50*/  FFMA R52, R4, R13.reuse, R52 ;  /* 0x0000000d04347223 */ /* 0x080fe20000000034 */
[----:B--2---:R-:W-:-:S02]  /*7e60*/  FFMA R35, R8, R13, R14 ;  /* 0x0000000d08237223 */ /* 0x004fc4000000000e */
[----:B------:R-:W-:Y:S01]  /*7e70*/  LDS R31, [R25+0xbc] ;  /* 0x0000bc00191f7984 */ /* 0x000fe20000000800 */
[C---:B------:R-:W-:Y:S01]  /*7e80*/  FFMA R27, R8.reuse, R11, R27 ;  /* 0x0000000b081b7223 */ /* 0x040fe2000000001b */
[-C--:B---3--:R-:W-:Y:S02]  /*7e90*/  FFMA R37, R8, R21.reuse, R18 ;  /* 0x0000001508257223 */ /* 0x088fe40000000012 */
[----:B------:R-:W1:Y:S01]  /*7ea0*/  LDS.64 R2, [UR7+0x18] ;  /* 0x00001807ff027984 */ /* 0x000e620008000a00 */
[----:B------:R-:W-:Y:S01]  /*7eb0*/  FFMA R28, R4, R21, R28 ;  /* 0x00000015041c7223 */ /* 0x000fe2000000001c */
[-C--:B----4-:R-:W-:Y:S02]  /*7ec0*/  FFMA R39, R8, R7.reuse, R26 ;  /* 0x0000000708277223 */ /* 0x090fe4000000001a */
[----:B------:R-:W2:Y:S01]  /*7ed0*/  LDS R29, [R25+0xb0] ;  /* 0x0000b000191d7984 */ /* 0x000ea20000000800 */
[----:B------:R-:W-:Y:S01]  /*7ee0*/  FFMA R4, R4, R7, R48 ;  /* 0x0000000704047223 */ /* 0x000fe20000000030 */
[----:B------:R-:W-:-:S02]  /*7ef0*/  FFMA R8, R11, R22, R10 ;  /* 0x000000160b087223 */ /* 0x000fc4000000000a */
[----:B------:R-:W3:Y:S01]  /*7f00*/  LDS R19, [R25+0xc0] ;  /* 0x0000c00019137984 */ /* 0x000ee20000000800 */
[-C--:B------:R-:W-:Y:S01]  /*7f10*/  FFMA R40, R13, R22.reuse, R40 ;  /* 0x000000160d287223 */ /* 0x080fe20000000028 */
[----:B------:R-:W-:Y:S01]  /*7f20*/  FFMA R46, R7, R22, R46 ;  /* 0x00000016072e7223 */ /* 0x000fe2000000002e */
[-C--:B------:R-:W-:Y:S01]  /*7f30*/  FFMA R24, R11, R32.reuse, R24 ;  /* 0x000000200b187223 */ /* 0x080fe20000000018 */
[----:B------:R-:W4:Y:S01]  /*7f40*/  LDS.64 R14, [UR7+-0x45e8] ;  /* 0xffba1807ff0e7984 */ /* 0x000f220008000a00 */
[-C--:B------:R-:W-:Y:S01]  /*7f50*/  FFMA R42, R13, R32.reuse, R42 ;  /* 0x000000200d2a7223 */ /* 0x080fe2000000002a */
[-C--:B------:R-:W-:Y:S01]  /*7f60*/  FFMA R38, R21, R32.reuse, R38 ;  /* 0x0000002015267223 */ /* 0x080fe20000000026 */
[----:B------:R-:W-:Y:S01]  /*7f70*/  FFMA R32, R7, R32, R12 ;  /* 0x0000002007207223 */ /* 0x000fe2000000000c */
[----:B------:R-:W4:Y:S01]  /*7f80*/  LDS.64 R10, [UR7+-0x22e8] ;  /* 0xffdd1807ff0a7984 */ /* 0x000f220008000a00 */
[C---:B------:R-:W-:Y:S01]  /*7f90*/  FFMA R27, R16.reuse, R9, R27 ;  /* 0x00000009101b7223 */ /* 0x040fe2000000001b */
[C---:B------:R-:W-:Y:S01]  /*7fa0*/  FFMA R7, R16.reuse, R5, R36 ;  /* 0x0000000510077223 */ /* 0x040fe20000000024 */
[C---:B------:R-:W-:Y:S01]  /*7fb0*/  FFMA R8, R16.reuse, R23, R8 ;  /* 0x0000001710087223 */ /* 0x040fe20000000008 */
[----:B------:R-:W4:Y:S01]  /*7fc0*/  LDS.64 R12, [UR7+0x2318] ;  /* 0x00231807ff0c7984 */ /* 0x000f220008000a00 */
[----:B------:R-:W-:Y:S01]  /*7fd0*/  FFMA R24, R16, R33, R24 ;  /* 0x0000002110187223 */ /* 0x000fe20000000018 */
[C---:B0-----:R-:W-:Y:S01]  /*7fe0*/  FFMA R16, R6.reuse, R9, R35 ;  /* 0x0000000906107223 */ /* 0x041fe20000000023 */
[C---:B------:R-:W-:Y:S01]  /*7ff0*/  FFMA R52, R6.reuse, R5, R52 ;  /* 0x0000000506347223 */ /* 0x040fe20000000034 */
[C---:B------:R-:W-:Y:S01]  /*8000*/  FFMA R40, R6.reuse, R23, R40 ;  /* 0x0000001706287223 */ /* 0x040fe20000000028 */
[----:B------:R-:W-:Y:S01]  /*8010*/  FFMA R42, R6, R33, R42 ;  /* 0x00000021062a7223 */ /* 0x000fe2000000002a */
[----:B------:R-:W-:Y:S01]  /*8020*/  FFMA R20, R21, R22, R20 ;  /* 0x0000001615147223 */ /* 0x000fe20000000014 */
[----:B------:R-:W0:Y:S01]  /*8030*/  LDS R6, [R25+0xcc] ;  /* 0x0000cc0019067984 */ /* 0x000e220000000800 */
[-C--:B------:R-:W-:Y:S01]  /*8040*/  FFMA R26, R30, R5.reuse, R28 ;  /* 0x000000051e1a7223 */ /* 0x080fe2000000001c */
[----:B------:R-:W-:Y:S01]  /*8050*/  FFMA R4, R34, R5, R4 ;  /* 0x0000000522047223 */ /* 0x000fe20000000004 */
[C---:B------:R-:W-:Y:S01]  /*8060*/  FFMA R18, R30.reuse, R9, R37 ;  /* 0x000000091e127223 */ /* 0x040fe20000000025 */
[C---:B------:R-:W-:Y:S01]  /*8070*/  FFMA R20, R30.reuse, R23, R20 ;  /* 0x000000171e147223 */ /* 0x040fe20000000014 */
[----:B------:R-:W-:Y:S01]  /*8080*/  FFMA R38, R30, R33, R38 ;  /* 0x000000211e267223 */ /* 0x000fe20000000026 */
[C---:B------:R-:W-:Y:S01]  /*8090*/  FFMA R22, R34.reuse, R9, R39 ;  /* 0x0000000922167223 */ /* 0x040fe20000000027 */
[C---:B------:R-:W-:Y:S01]  /*80a0*/  FFMA R46, R34.reuse, R23, R46 ;  /* 0x00000017222e7223 */ /* 0x040fe2000000002e */
[----:B------:R-:W-:Y:S01]  /*80b0*/  FFMA R32, R34, R33, R32 ;  /* 0x0000002122207223 */ /* 0x000fe20000000020 */
[----:B------:R-:W0:Y:S01]  /*80c0*/  LDS R28, [R25+0xdc] ;  /* 0x0000dc00191c7984 */ /* 0x000e220000000800 */
[C---:B-1----:R-:W-:Y:S01]  /*80d0*/  FFMA R30, R2.reuse, R17, R7 ;  /* 0x00000011021e7223 */ /* 0x042fe20000000007 */
[----:B------:R-:W-:-:S02]  /*80e0*/  FFMA R52, R2, R31, R52 ;  /* 0x0000001f02347223 */ /* 0x000fc40000000034 */
[----:B------:R-:W-:Y:S01]  /*80f0*/  LDS R41, [R25+0xec] ;  /* 0x0000ec0019297984 */ /* 0x000fe20000000800 */
[----:B--2---:R-:W-:-:S03]  /*8100*/  FFMA R34, R2, R29, R26 ;  /* 0x0000001d02227223 */ /* 0x004fc6000000001a */
[----:B------:R-:W-:Y:S01]  /*8110*/  LDS R39, [R25+0xfc] ;  /* 0x0000fc0019277984 */ /* 0x000fe20000000800 */
[----:B---3--:R-:W-:-:S03]  /*8120*/  FFMA R36, R2, R19, R4 ;  /* 0x0000001302247223 */ /* 0x008fc60000000004 */
[----:B------:R-:W1:Y:S01]  /*8130*/  LDS R2, [R25+0xd0] ;  /* 0x0000d00019027984 */ /* 0x000e620000000800 */
[C---:B----4-:R-:W-:Y:S01]  /*8140*/  FFMA R21, R14.reuse, R31, R16 ;  /* 0x0000001f0e157223 */ /* 0x050fe20000000010 */
[C---:B------:R-:W-:Y:S02]  /*8150*/  FFMA R33, R14.reuse, R29, R18 ;  /* 0x0000001d0e217223 */ /* 0x040fe40000000012 */
[----:B------:R-:W2:Y:S01]  /*8160*/  LDS R16, [R25+0xe0] ;  /* 0x0000e00019107984 */ /* 0x000ea20000000800 */
[C---:B------:R-:W-:Y:S01]  /*8170*/  FFMA R7, R14.reuse, R17, R27 ;  /* 0x000000110e077223 */ /* 0x040fe2000000001b */
[-C--:B------:R-:W-:Y:S01]  /*8180*/  FFMA R18, R17, R10.reuse, R8 ;  /* 0x0000000a11127223 */ /* 0x080fe20000000008 */
[----:B------:R-:W-:Y:S01]  /*8190*/  FFMA R14, R14, R19, R22 ;  /* 0x000000130e0e7223 */ /* 0x000fe20000000016 */
[----:B------:R-:W3:Y:S01]  /*81a0*/  LDS.64 R8, [UR7+-0x22e0] ;  /* 0xffdd2007ff087984 */ /* 0x000ee20008000a00 */
[----:B------:R-:W-:Y:S01]  /*81b0*/  FFMA R40, R31, R10, R40 ;  /* 0x0000000a1f287223 */ /* 0x000fe20000000028 */
[----:B------:R-:W-:Y:S01]  /*81c0*/  FFMA R24, R17, R12, R24 ;  /* 0x0000000c11187223 */ /* 0x000fe20000000018 */
[-C--:B------:R-:W-:Y:S01]  /*81d0*/  FFMA R20, R29, R10.reuse, R20 ;  /* 0x0000000a1d147223 */ /* 0x080fe20000000014 */
[----:B------:R-:W-:Y:S01]  /*81e0*/  LDS R37, [R25+0xf0] ;  /* 0x0000f00019257984 */ /* 0x000fe20000000800 */
[----:B------:R-:W-:Y:S01]  /*81f0*/  FFMA R46, R19, R10, R46 ;  /* 0x0000000a132e7223 */ /* 0x000fe2000000002e */
[-C--:B------:R-:W-:Y:S01]  /*8200*/  FFMA R42, R31, R12.reuse, R42 ;  /* 0x0000000c1f2a7223 */ /* 0x080fe2000000002a */
[-C--:B------:R-:W-:Y:S01]  /*8210*/  FFMA R38, R29, R12.reuse, R38 ;  /* 0x0000000c1d267223 */ /* 0x080fe20000000026 */
[----:B------:R-:W4:Y:S01]  /*8220*/  LDS.64 R22, [UR7+0x20] ;  /* 0x00002007ff167984 */ /* 0x000f220008000a00 */
[----:B------:R-:W-:Y:S01]  /*8230*/  FFMA R32, R19, R12, R32 ;  /* 0x0000000c13207223 */ /* 0x000fe20000000020 */
[C---:B0-----:R-:W-:Y:S01]  /*8240*/  FFMA R7, R6.reuse, R15, R7 ;  /* 0x0000000f06077223 */ /* 0x041fe20000000007 */
[C---:B------:R-:W-:Y:S01]  /*8250*/  FFMA R17, R6.reuse, R3, R30 ;  /* 0x0000000306117223 */ /* 0x040fe2000000001e */
[----:B------:R-:W0:Y:S01]  /*8260*/  LDS R35, [R25+0x100] ;  /* 0x0001000019237984 */ /* 0x000e220000000800 */
[C---:B------:R-:W-:Y:S01]  /*8270*/  FFMA R18, R6.reuse, R11, R18 ;  /* 0x0000000b06127223 */ /* 0x040fe20000000012 */
[----:B------:R-:W-:-:S02]  /*8280*/  FFMA R6, R6, R13, R24 ;  /* 0x0000000d06067223 */ /* 0x000fc40000000018 */
[----:B------:R-:W0:Y:S01]  /*8290*/  LDS.64 R4, [UR7+-0x45e0] ;  /* 0xffba2007ff047984 */ /* 0x000e220008000a00 */
[C---:B------:R-:W-:Y:S01]  /*82a0*/  FFMA R30, R28.reuse, R15, R21 ;  /* 0x0000000f1c1e7223 */ /* 0x040fe20000000015 */
[C---:B------:R-:W-:Y:S02]  /*82b0*/  FFMA R52, R28.reuse, R3, R52 ;  /* 0x000000031c347223 */ /* 0x040fe40000000034 */
[----:B------:R-:W0:Y:S01]  /*82c0*/  LDS.64 R26, [UR7+0x2320] ;  /* 0x00232007ff1a7984 */ /* 0x000e220008000a00 */
[C---:B------:R-:W-:Y:S01]  /*82d0*/  FFMA R40, R28.reuse, R11, R40 ;  /* 0x0000000b1c287223 */ /* 0x040fe20000000028 */
[----:B------:R-:W-:Y:S01]  /*82e0*/  FFMA R42, R28, R13, R42 ;  /* 0x0000000d1c2a7223 */ /* 0x000fe2000000002a */
[----:B------:R-:W-:Y:S01]  /*82f0*/  UIADD3 UR7, UPT, UPT, UR7, 0x28, URZ ;  /* 0x0000002807077890 */ /* 0x000fe2000fffe0ff */
[----:B------:R-:W0:Y:S04]  /*8300*/  LDS R44, [R25+0x10c] ;  /* 0x00010c00192c7984 */ /* 0x000e280000000800 */
[----:B------:R-:W0:Y:S04]  /*8310*/  LDS R10, [R25+0x11c] ;  /* 0x00011c00190a7984 */ /* 0x000e280000000800 */
[----:B------:R-:W0:Y:S01]  /*8320*/  LDS R12, [R25+0x110] ;  /* 0x00011000190c7984 */ /* 0x000e220000000800 */
[C---:B-1----:R-:W-:Y:S01]  /*8330*/  FFMA R28, R2.reuse, R15, R33 ;  /* 0x0000000f021c7223 */ /* 0x042fe20000000021 */
[C---:B------:R-:W-:Y:S01]  /*8340*/  FFMA R34, R2.reuse, R3, R34 ;  /* 0x0000000302227223 */ /* 0x040fe20000000022 */
[C---:B------:R-:W-:Y:S01]  /*8350*/  FFMA R20, R2.reuse, R11, R20 ;  /* 0x0000000b02147223 */ /* 0x040fe20000000014 */
[----:B------:R1:W0:Y:S01]  /*8360*/  LDS R24, [R25+0x120] ;  /* 0x0001200019187984 */ /* 0x0002220000000800 */
[----:B------:R-:W-:Y:S01]  /*8370*/  FFMA R38, R2, R13, R38 ;  /* 0x0000000d02267223 */ /* 0x000fe20000000026 */
[C---:B--2---:R-:W-:Y:S01]  /*8380*/  FFMA R14, R16.reuse, R15, R14 ;  /* 0x0000000f100e7223 */ /* 0x044fe2000000000e */
[C---:B------:R-:W-:Y:S01]  /*8390*/  FFMA R2, R16.reuse, R3, R36 ;  /* 0x0000000310027223 */ /* 0x040fe20000000024 */
[C---:B------:R-:W-:Y:S01]  /*83a0*/  FFMA R46, R16.reuse, R11, R46 ;  /* 0x0000000b102e7223 */ /* 0x040fe2000000002e */
[----:B------:R-:W-:Y:S01]  /*83b0*/  FFMA R16, R16, R13, R32 ;  /* 0x0000000d10107223 */ /* 0x000fe20000000020 */
[-C--:B---3--:R-:W-:Y:S01]  /*83c0*/  FFMA R18, R41, R8.reuse, R18 ;  /* 0x0000000829127223 */ /* 0x088fe20000000012 */
[-C--:B------:R-:W-:Y:S01]  /*83d0*/  FFMA R40, R39, R8.reuse, R40 ;  /* 0x0000000827287223 */ /* 0x080fe20000000028 */
[----:B-1----:R-:W-:Y:S01]  /*83e0*/  IADD3 R25, PT, PT, R25, 0x140, RZ ;  /* 0x0000014019197810 */ /* 0x002fe20007ffe0ff */
[C---:B----4-:R-:W-:Y:S01]  /*83f0*/  FFMA R32, R22.reuse, R41, R17 ;  /* 0x0000002916207223 */ /* 0x050fe20000000011 */
[C---:B------:R-:W-:Y:S01]  /*8400*/  FFMA R52, R22.reuse, R39, R52 ;  /* 0x0000002716347223 */ /* 0x040fe20000000034 */
[C---:B------:R-:W-:Y:S01]  /*8410*/  FFMA R36, R22.reuse, R37, R34 ;  /* 0x0000002516247223 */ /* 0x040fe20000000022 */
[----:B0-----:R-:W-:Y:S01]  /*8420*/  FFMA R34, R22, R35, R2 ;  /* 0x0000002316227223 */ /* 0x001fe20000000002 */
[----:B------:R-:W-:Y:S01]  /*8430*/  FFMA R46, R35, R8, R46 ;  /* 0x00000008232e7223 */ /* 0x000fe2000000002e */
[C---:B------:R-:W-:Y:S01]  /*8440*/  FFMA R7, R4.reuse, R41, R7 ;  /* 0x0000002904077223 */ /* 0x040fe20000000007 */
[C---:B------:R-:W-:Y:S01]  /*8450*/  FFMA R3, R4.reuse, R39, R30 ;  /* 0x0000002704037223 */ /* 0x040fe2000000001e */
[C---:B------:R-:W-:Y:S01]  /*8460*/  FFMA R21, R4.reuse, R37, R28 ;  /* 0x0000002504157223 */ /* 0x040fe2000000001c */
[----:B------:R-:W-:Y:S01]  /*8470*/  FFMA R19, R4, R35, R14 ;  /* 0x0000002304137223 */ /* 0x000fe2000000000e */
[-C--:B------:R-:W-:Y:S01]  /*8480*/  FFMA R6, R41, R26.reuse, R6 ;  /* 0x0000001a29067223 */ /* 0x080fe20000000006 */
[-C--:B------:R-:W-:Y:S01]  /*8490*/  FFMA R42, R39, R26.reuse, R42 ;  /* 0x0000001a272a7223 */ /* 0x080fe2000000002a */
[C---:B------:R-:W-:Y:S01]  /*84a0*/  FFMA R38, R37.reuse, R26, R38 ;  /* 0x0000001a25267223 */ /* 0x040fe20000000026 */
[----:B------:R-:W-:Y:S01]  /*84b0*/  FFMA R4, R37, R8, R20 ;  /* 0x0000000825047223 */ /* 0x000fe20000000014 */
[----:B------:R-:W-:Y:S01]  /*84c0*/  FFMA R26, R35, R26, R16 ;  /* 0x0000001a231a7223 */ /* 0x000fe20000000010 */
[C---:B------:R-:W-:Y:S01]  /*84d0*/  FFMA R16, R44.reuse, R9, R18 ;  /* 0x000000092c107223 */ /* 0x040fe20000000012 */
[C---:B------:R-:W-:Y:S01]  /*84e0*/  FFMA R20, R44.reuse, R5, R7 ;  /* 0x000000052c147223 */ /* 0x040fe20000000007 */
[----:B------:R-:W-:Y:S01]  /*84f0*/  FFMA R32, R44, R23, R32 ;  /* 0x000000172c207223 */ /* 0x000fe20000000020 */
[C---:B------:R-:W-:Y:S01]  /*8500*/  FFMA R18, R10.reuse, R5, R3 ;  /* 0x000000050a127223 */ /* 0x040fe20000000003 */
[----:B------:R-:W-:Y:S01]  /*8510*/  FFMA R22, R10, R23, R52 ;  /* 0x000000170a167223 */ /* 0x000fe20000000034 */
[----:B------:R-:W-:Y:S01]  /*8520*/  FFMA R6, R44, R27, R6 ;  /* 0x0000001b2c067223 */ /* 0x000fe20000000006 */
[----:B------:R-:W-:Y:S01]  /*8530*/  FFMA R14, R10, R9, R40 ;  /* 0x000000090a0e7223 */ /* 0x000fe20000000028 */
[----:B------:R-:W-:Y:S01]  /*8540*/  FFMA R33, R12, R23, R36 ;  /* 0x000000170c217223 */ /* 0x000fe20000000024 */
[----:B------:R-:W-:Y:S01]  /*8550*/  FFMA R2, R10, R27, R42 ;  /* 0x0000001b0a027223 */ /* 0x000fe2000000002a */
        /* <DEDUP_REMOVED lines=19> */
[----:B------:R-:W0:Y:S01]  /*8690*/  LDC.64 R4, c[0x0][0x398] ;  /* 0x0000e600ff047b82 */ /* 0x000e220000000a00 */
[----:B-1----:R-:W-:-:S07]  /*86a0*/  IADD3 R7, PT, PT, R0, UR6, RZ ;  /* 0x0000000600077c10 */ /* 0x002fce000fffe0ff */
[----:B------:R-:W1:Y:S01]  /*86b0*/  LDC.64 R44, c[0x0][0x390] ;  /* 0x0000e400ff2c7b82 */ /* 0x000e620000000a00 */
[----:B0-----:R-:W-:-:S05]  /*86c0*/  IMAD.WIDE.U32 R4, R7, 0x4, R4 ;  /* 0x0000000407047825 */ /* 0x001fca00078e0004 */
[----:B------:R0:W5:Y:S04]  /*86d0*/  LDG.E.CONSTANT R41, desc[UR8][R4.64] ;  /* 0x0000000804297981 */ /* 0x000168000c1e9900 */
[----:B------:R0:W5:Y:S04]  /*86e0*/  LDG.E.CONSTANT R3, desc[UR8][R4.64+0x10] ;  /* 0x0000100804037981 */ /* 0x000168000c1e9900 */
[----:B------:R0:W5:Y:S04]  /*86f0*/  LDG.E.CONSTANT R0, desc[UR8][R4.64+0x4] ;  /* 0x0000040804007981 */ /* 0x000168000c1e9900 */
[----:B------:R0:W5:Y:S01]  /*8700*/  LDG.E.CONSTANT R2, desc[UR8][R4.64+0x14] ;  /* 0x0000140804027981 */ /* 0x000162000c1e9900 */
[----:B------:R-:W-:Y:S01]  /*8710*/  MOV R40, UR13 ;  /* 0x0000000d00287c02 */ /* 0x000fe20008000f00 */
[----:B------:R-:W-:Y:S01]  /*8720*/  HFMA2 R25, -RZ, RZ, 0, 0 ;  /* 0x00000000ff197431 */ /* 0x000fe200000001ff */
[----:B------:R-:W-:-:S03]  /*8730*/  UPLOP3.LUT UP0, UPT, UPT, UPT, UPT, 0x80, 0x8 ;  /* 0x000000000008789c */ /* 0x000fc60003f0f070 */
[----:B-1----:R-:W-:-:S08]  /*8740*/  IMAD R40, R40, 0xe00, R7 ;  /* 0x00000e0028287824 */ /* 0x002fd000078e0207 */
.L_x_20:
[----:B------:R-:W-:-:S05]  /*8750*/  IMAD R42, R25, 0x1c, RZ ;  /* 0x0000001c192a7824 */ /* 0x000fca00078e02ff */
[----:B------:R-:W-:-:S05]  /*8760*/  LEA R42, R42, UR14, 0x2 ;  /* 0x0000000e2a2a7c11 */ /* 0x000fca000f8e10ff */
[----:B------:R-:W2:Y:S04]  /*8770*/  LDL.128 R12, [R42] ;  /* 0x000000002a0c7983 */ /* 0x000ea80000100c00 */
[----:B------:R-:W3:Y:S04]  /*8780*/  LDL.128 R16, [R42+0xe0] ;  /* 0x0000e0002a107983 */ /* 0x000ee80000100c00 */
[----:B------:R-:W4:Y:S04]  /*8790*/  LDL.128 R20, [R42+0x1c0] ;  /* 0x0001c0002a147983 */ /* 0x000f280000100c00 */
[----:B0-----:R-:W4:Y:S04]  /*87a0*/  LDL.128 R4, [R42+0x2a0] ;  /* 0x0002a0002a047983 */ /* 0x001f280000100c00 */
[----:B------:R-:W4:Y:S04]  /*87b0*/  LDL.128 R8, [R42+0x10] ;  /* 0x000010002a087983 */ /* 0x000f280000100c00 */
[----:B------:R-:W4:Y:S01]  /*87c0*/  LDL.128 R32, [R42+0xf0] ;  /* 0x0000f0002a207983 */ /* 0x000f220000100c00 */
[----:B------:R-:W-:-:S03]  /*87d0*/  IMAD R47, R25, 0x700, R40 ;  /* 0x00000700192f7824 */ /* 0x000fc600078e0228 */
[----:B------:R-:W4:Y:S01]  /*87e0*/  LDL.128 R28, [R42+0x1d0] ;  /* 0x0001d0002a1c7983 */ /* 0x000f220000100c00 */
[----:B------:R-:W-:-:S04]  /*87f0*/  IMAD.WIDE.U32 R46, R47, 0x4, R44 ;  /* 0x000000042f2e7825 */ /* 0x000fc800078e002c */
[C---:B--2--5:R-:W-:Y:S01]  /*8800*/  FADD R12, R41.reuse, R12 ;  /* 0x0000000c290c7221 */ /* 0x064fe20000000000 */
[C---:B------:R-:W-:Y:S01]  /*8810*/  FADD R13, R0.reuse, R13 ;  /* 0x0000000d000d7221 */ /* 0x040fe20000000000 */
[----:B------:R-:W-:Y:S01]  /*8820*/  FADD R24, R41, R14 ;  /* 0x0000000e29187221 */ /* 0x000fe20000000000 */
[----:B------:R-:W-:Y:S01]  /*8830*/  FADD R26, R0, R15 ;  /* 0x0000000f001a7221 */ /* 0x000fe20000000000 */
[C---:B---3--:R-:W-:Y:S01]  /*8840*/  FADD R16, R3.reuse, R16 ;  /* 0x0000001003107221 */ /* 0x048fe20000000000 */
[----:B------:R-:W-:Y:S01]  /*8850*/  FMNMX R25, RZ, R12, !PT ;  /* 0x0000000cff197209 */ /* 0x000fe20007800000 */
[C---:B------:R-:W-:Y:S01]  /*8860*/  FADD R17, R2.reuse, R17 ;  /* 0x0000001102117221 */ /* 0x040fe20000000000 */
[----:B------:R-:W-:Y:S02]  /*8870*/  FMNMX R37, RZ, R13, !PT ;  /* 0x0000000dff257209 */ /* 0x000fe40007800000 */
[----:B------:R-:W-:Y:S01]  /*8880*/  FMNMX R43, RZ, R24, !PT ;  /* 0x00000018ff2b7209 */ /* 0x000fe20007800000 */
[----:B------:R-:W2:Y:S01]  /*8890*/  LDL.128 R12, [R42+0x2b0] ;  /* 0x0002b0002a0c7983 */ /* 0x000ea20000100c00 */
[----:B------:R-:W-:Y:S01]  /*88a0*/  FMNMX R49, RZ, R26, !PT ;  /* 0x0000001aff317209 */ /* 0x000fe20007800000 */
[----:B------:R-:W-:Y:S01]  /*88b0*/  FADD R24, R3, R18 ;  /* 0x0000001203187221 */ /* 0x000fe20000000000 */
[----:B------:R-:W-:Y:S01]  /*88c0*/  FADD R26, R2, R19 ;  /* 0x00000013021a7221 */ /* 0x000fe20000000000 */
[----:B----4-:R-:W-:Y:S01]  /*88d0*/  FADD R20, R41, R20 ;  /* 0x0000001429147221 */ /* 0x010fe20000000000 */
[----:B------:R-:W-:Y:S01]  /*88e0*/  FADD R21, R0, R21 ;  /* 0x0000001500157221 */ /* 0x000fe20000000000 */
[----:B------:R0:W-:Y:S01]  /*88f0*/  STG.E desc[UR8][R46.64], R25 ;  /* 0x000000192e007986 */ /* 0x0001e2000c101908 */
[----:B------:R-:W-:-:S02]  /*8900*/  FMNMX R27, RZ, R16, !PT ;  /* 0x00000010ff1b7209 */ /* 0x000fc40007800000 */
[----:B------:R-:W-:Y:S01]  /*8910*/  FMNMX R39, RZ, R17, !PT ;  /* 0x00000011ff277209 */ /* 0x000fe20007800000 */
[----:B------:R1:W-:Y:S01]  /*8920*/  STG.E desc[UR8][R46.64+0x4], R37 ;  /* 0x000004252e007986 */ /* 0x0003e2000c101908 */
[----:B------:R-:W-:Y:S01]  /*8930*/  FMNMX R51, RZ, R26, !PT ;  /* 0x0000001aff337209 */ /* 0x000fe20007800000 */
[----:B------:R-:W-:Y:S02]  /*8940*/  FADD R26, R0, R23 ;  /* 0x00000017001a7221 */ /* 0x000fe40000000000 */
[----:B------:R3:W-:Y:S01]  /*8950*/  STG.E desc[UR8][R46.64+0x200], R43 ;  /* 0x0002002b2e007986 */ /* 0x0007e2000c101908 */
[----:B0-----:R-:W-:-:S03]  /*8960*/  FMNMX R25, RZ, R24, !PT ;  /* 0x00000018ff197209 */ /* 0x001fc60007800000 */
[----:B------:R-:W4:Y:S01]  /*8970*/  LDL.128 R16, [R42+0x20] ;  /* 0x000020002a107983 */ /* 0x000f220000100c00 */
[----:B------:R-:W-:Y:S01]  /*8980*/  FADD R24, R41, R22 ;  /* 0x0000001629187221 */ /* 0x000fe20000000000 */
[----:B-1----:R-:W-:Y:S02]  /*8990*/  FMNMX R37, RZ, R20, !PT ;  /* 0x00000014ff257209 */ /* 0x002fe40007800000 */
[----:B---3--:R-:W-:Y:S02]  /*89a0*/  FMNMX R43, RZ, R21, !PT ;  /* 0x00000015ff2b7209 */ /* 0x008fe40007800000 */
[----:B------:R-:W3:Y:S01]  /*89b0*/  LDL.128 R20, [R42+0x100] ;  /* 0x000100002a147983 */ /* 0x000ee20000100c00 */
[----:B------:R-:W-:-:S03]  /*89c0*/  FMNMX R53, RZ, R26, !PT ;  /* 0x0000001aff357209 */ /* 0x000fc60007800000 */
[----:B------:R0:W-:Y:S04]  /*89d0*/  STG.E desc[UR8][R46.64+0x204], R49 ;  /* 0x000204312e007986 */ /* 0x0001e8000c101908 */
[----:B------:R-:W-:Y:S04]  /*89e0*/  STG.E desc[UR8][R46.64+0x10], R27 ;  /* 0x0000101b2e007986 */ /* 0x000fe8000c101908 */
[----:B------:R1:W-:Y:S01]  /*89f0*/  STG.E desc[UR8][R46.64+0x210], R25 ;  /* 0x000210192e007986 */ /* 0x0003e2000c101908 */
[----:B0-----:R-:W-:Y:S01]  /*8a00*/  FMNMX R49, RZ, R24, !PT ;  /* 0x00000018ff317209 */ /* 0x001fe20007800000 */
[C---:B------:R-:W-:Y:S01]  /*8a10*/  FADD R4, R3.reuse, R4 ;  /* 0x0000000403047221 */ /* 0x040fe20000000000 */
[C---:B------:R-:W-:Y:S01]  /*8a20*/  FADD R5, R2.reuse, R5 ;  /* 0x0000000502057221 */ /* 0x040fe20000000000 */
[----:B-1----:R-:W3:Y:S01]  /*8a30*/  LDL.128 R24, [R42+0x1e0] ;  /* 0x0001e0002a187983 */ /* 0x002ee20000100c00 */
[----:B------:R-:W-:Y:S01]  /*8a40*/  FADD R6, R3, R6 ;  /* 0x0000000603067221 */ /* 0x000fe20000000000 */
[----:B------:R-:W-:-:S02]  /*8a50*/  FADD R7, R2, R7 ;  /* 0x0000000702077221 */ /* 0x000fc40000000000 */
[----:B------:R0:W-:Y:S04]  /*8a60*/  STG.E desc[UR8][R46.64+0x14], R39 ;  /* 0x000014272e007986 */ /* 0x0001e8000c101908 */
[----:B------:R1:W-:Y:S04]  /*8a70*/  STG.E desc[UR8][R46.64+0x214], R51 ;  /* 0x000214332e007986 */ /* 0x0003e8000c101908 */
[----:B------:R1:W-:Y:S04]  /*8a80*/  STG.E desc[UR8][R46.64+0x18800], R37 ;  /* 0x018800252e007986 */ /* 0x0003e8000c101908 */
[----:B------:R1:W-:Y:S01]  /*8a90*/  STG.E desc[UR8][R46.64+0x18804], R43 ;  /* 0x0188042b2e007986 */ /* 0x0003e2000c101908 */
[----:B0-----:R-:W-:-:S02]  /*8aa0*/  FMNMX R39, RZ, R4, !PT ;  /* 0x00000004ff277209 */ /* 0x001fc40007800000 */
[----:B-1----:R-:W-:Y:S02]  /*8ab0*/  FMNMX R51, RZ, R7, !PT ;  /* 0x00000007ff337209 */ /* 0x002fe40007800000 */
[----:B------:R-:W-:Y:S02]  /*8ac0*/  FMNMX R37, RZ, R5, !PT ;  /* 0x00000005ff257209 */ /* 0x000fe40007800000 */
[----:B------:R-:W-:Y:S02]  /*8ad0*/  FMNMX R43, RZ, R6, !PT ;  /* 0x00000006ff2b7209 */ /* 0x000fe40007800000 */
[----:B------:R-:W3:Y:S01]  /*8ae0*/  LDL.128 R4, [R42+0x2c0] ;  /* 0x0002c0002a047983 */ /* 0x000ee20000100c00 */
[----:B------:R-:W-:Y:S01]  /*8af0*/  FADD R8, R41, R8 ;  /* 0x0000000829087221 */ /* 0x000fe20000000000 */
[----:B------:R-:W-:Y:S01]  /*8b00*/  FADD R36, R0, R9 ;  /* 0x0000000900247221 */ /* 0x000fe20000000000 */
[----:B------:R-:W-:Y:S01]  /*8b10*/  FADD R32, R3, R32 ;  /* 0x0000002003207221 */ /* 0x000fe20000000000 */
[----:B------:R0:W-:Y:S02]  /*8b20*/  STG.E desc[UR8][R46.64+0x18810], R39 ;  /* 0x018810272e007986 */ /* 0x0001e4000c101908 */
[----:B------:R-:W-:Y:S01]  /*8b30*/  FMNMX R9, RZ, R8, !PT ;  /* 0x00000008ff097209 */ /* 0x000fe20007800000 */
[----:B------:R-:W-:Y:S01]  /*8b40*/  FADD R8, R2, R33 ;  /* 0x0000002102087221 */ /* 0x000fe20000000000 */
[----:B------:R-:W-:Y:S01]  /*8b50*/  FMNMX R33, RZ, R32, !PT ;  /* 0x00000020ff217209 */ /* 0x000fe20007800000 */
[----:B------:R-:W-:Y:S01]  /*8b60*/  FADD R10, R41, R10 ;  /* 0x0000000a290a7221 */ /* 0x000fe20000000000 */
[----:B------:R-:W-:Y:S01]  /*8b70*/  FADD R34, R3, R34 ;  /* 0x0000002203227221 */ /* 0x000fe20000000000 */
[C---:B------:R-:W-:Y:S01]  /*8b80*/  FADD R28, R41.reuse, R28 ;  /* 0x0000001c291c7221 */ /* 0x040fe20000000000 */
[C---:B------:R-:W-:Y:S01]  /*8b90*/  FADD R32, R0.reuse, R29 ;  /* 0x0000001d00207221 */ /* 0x040fe20000000000 */
[----:B------:R-:W-:Y:S01]  /*8ba0*/  FADD R11, R0, R11 ;  /* 0x0000000b000b7221 */ /* 0x000fe20000000000 */
[----:B0-----:R-:W-:Y:S01]  /*8bb0*/  FMNMX R39, RZ, R36, !PT ;  /* 0x00000024ff277209 */ /* 0x001fe20007800000 */
[----:B------:R0:W-:Y:S01]  /*8bc0*/  STG.E desc[UR8][R46.64+0x18a00], R49 ;  /* 0x018a00312e007986 */ /* 0x0001e2000c101908 */
[----:B------:R-:W-:Y:S01]  /*8bd0*/  FMNMX R29, RZ, R28, !PT ;  /* 0x0000001cff1d7209 */ /* 0x000fe20007800000 */
[----:B------:R-:W-:-:S02]  /*8be0*/  FADD R30, R41, R30 ;  /* 0x0000001e291e7221 */ /* 0x000fc40000000000 */
[----:B------:R1:W-:Y:S01]  /*8bf0*/  STG.E desc[UR8][R46.64+0x18814], R37 ;  /* 0x018814252e007986 */ /* 0x0003e2000c101908 */
[----:B------:R-:W-:-:S03]  /*8c00*/  FADD R31, R0, R31 ;  /* 0x0000001f001f7221 */ /* 0x000fc60000000000 */
[----:B------:R1:W-:Y:S01]  /*8c10*/  STG.E desc[UR8][R46.64+0x18a10], R43 ;  /* 0x018a102b2e007986 */ /* 0x0003e2000c101908 */
[----:B------:R-:W-:-:S03]  /*8c20*/  FADD R35, R2, R35 ;  /* 0x0000002302237221 */ /* 0x000fc60000000000 */
[----:B------:R1:W-:Y:S01]  /*8c30*/  STG.E desc[UR8][R46.64+0x404], R39 ;  /* 0x000404272e007986 */ /* 0x0003e2000c101908 */
[----:B0-----:R-:W-:-:S03]  /*8c40*/  FMNMX R49, RZ, R10, !PT ;  /* 0x0000000aff317209 */ /* 0x001fc60007800000 */
[----:B------:R0:W-:Y:S01]  /*8c50*/  STG.E desc[UR8][R46.64+0x18a14], R51 ;  /* 0x018a14332e007986 */ /* 0x0001e2000c101908 */
[----:B-1----:R-:W-:Y:S02]  /*8c60*/  FMNMX R37, RZ, R8, !PT ;  /* 0x00000008ff257209 */ /* 0x002fe40007800000 */
[----:B------:R-:W-:Y:S01]  /*8c70*/  FMNMX R43, RZ, R34, !PT ;  /* 0x00000022ff2b7209 */ /* 0x000fe20007800000 */
[----:B------:R1:W-:Y:S01]  /*8c80*/  STG.E desc[UR8][R46.64+0x400], R9 ;  /* 0x000400092e007986 */ /* 0x0003e2000c101908 */
[----:B------:R-:W-:Y:S02]  /*8c90*/  FMNMX R39, RZ, R32, !PT ;  /* 0x00000020ff277209 */ /* 0x000fe40007800000 */
[----:B0-----:R-:W-:Y:S01]  /*8ca0*/  FMNMX R51, RZ, R11, !PT ;  /* 0x0000000bff337209 */ /* 0x001fe20007800000 */
[----:B------:R0:W-:Y:S04]  /*8cb0*/  STG.E desc[UR8][R46.64+0x600], R49 ;  /* 0x000600312e007986 */ /* 0x0001e8000c101908 */
[----:B-1----:R-:W3:Y:S04]  /*8cc0*/  LDL.128 R8, [R42+0x30] ;  /* 0x000030002a087983 */ /* 0x002ee80000100c00 */
[----:B------:R-:W-:Y:S04]  /*8cd0*/  STG.E desc[UR8][R46.64+0x414], R37 ;  /* 0x000414252e007986 */ /* 0x000fe8000c101908 */
[----:B------:R1:W-:Y:S01]  /*8ce0*/  STG.E desc[UR8][R46.64+0x610], R43 ;  /* 0x0006102b2e007986 */ /* 0x0003e2000c101908 */
[----:B0-----:R-:W-:-:S03]  /*8cf0*/  FMNMX R49, RZ, R30, !PT ;  /* 0x0000001eff317209 */ /* 0x001fc60007800000 */
[----:B------:R-:W-:Y:S04]  /*8d00*/  STG.E desc[UR8][R46.64+0x18c04], R39 ;  /* 0x018c04272e007986 */ /* 0x000fe8000c101908 */
[----:B------:R0:W-:Y:S04]  /*8d10*/  STG.E desc[UR8][R46.64+0x18a04], R53 ;  /* 0x018a04352e007986 */ /* 0x0001e8000c101908 */
[----:B------:R-:W-:Y:S01]  /*8d20*/  STG.E desc[UR8][R46.64+0x18c00], R29 ;  /* 0x018c001d2e007986 */ /* 0x000fe2000c101908 */
[----:B-1----:R-:W-:-:S03]  /*8d30*/  FMNMX R43, RZ, R31, !PT ;  /* 0x0000001fff2b7209 */ /* 0x002fc60007800000 */
[----:B------:R1:W-:Y:S01]  /*8d40*/  STG.E desc[UR8][R46.64+0x410], R33 ;  /* 0x000410212e007986 */ /* 0x0003e2000c101908 */
[----:B0-----:R-:W-:-:S03]  /*8d50*/  FMNMX R53, RZ, R35, !PT ;  /* 0x00000023ff357209 */ /* 0x001fc60007800000 */
[----:B------:R0:W-:Y:S04]  /*8d60*/  STG.E desc[UR8][R46.64+0x604], R51 ;  /* 0x000604332e007986 */ /* 0x0001e8000c101908 */
[----:B-1----:R-:W3:Y:S04]  /*8d70*/  LDL.128 R32, [R42+0x110] ;  /* 0x000110002a207983 */ /* 0x002ee80000100c00 */
[----:B------:R1:W-:Y:S04]  /*8d80*/  STG.E desc[UR8][R46.64+0x18e00], R49 ;  /* 0x018e00312e007986 */ /* 0x0003e8000c101908 */
[----:B------:R-:W-:Y:S04]  /*8d90*/  STG.E desc[UR8][R46.64+0x18e04], R43 ;  /* 0x018e042b2e007986 */ /* 0x000fe8000c101908 */
[----:B------:R-:W-:Y:S01]  /*8da0*/  STG.E desc[UR8][R46.64+0x614], R53 ;  /* 0x000614352e007986 */ /* 0x000fe2000c101908 */
[C---:B--2---:R-:W-:Y:S01]  /*8db0*/  FADD R13, R2.reuse, R13 ;  /* 0x0000000d020d7221 */ /* 0x044fe20000000000 */
[----:B------:R-:W-:Y:S01]  /*8dc0*/  FADD R28, R2, R15 ;  /* 0x0000000f021c7221 */ /* 0x000fe20000000000 */
[C---:B------:R-:W-:Y:S01]  /*8dd0*/  FADD R12, R3.reuse, R12 ;  /* 0x0000000c030c7221 */ /* 0x040fe20000000000 */
[----:B------:R-:W-:-:S02]  /*8de0*/  FADD R14, R3, R14 ;  /* 0x0000000e030e7221 */ /* 0x000fc40000000000 */
[----:B------:R-:W-:Y:S02]  /*8df0*/  FMNMX R37, RZ, R13, !PT ;  /* 0x0000000dff257209 */ /* 0x000fe40007800000 */
[----:B------:R-:W-:Y:S02]  /*8e00*/  FMNMX R39, RZ, R28, !PT ;  /* 0x0000001cff277209 */ /* 0x000fe40007800000 */
[----:B------:R-:W-:Y:S02]  /*8e10*/  FMNMX R31, RZ, R12, !PT ;  /* 0x0000000cff1f7209 */ /* 0x000fe40007800000 */
[----:B------:R-:W-:Y:S02]  /*8e20*/  FMNMX R29, RZ, R14, !PT ;  /* 0x0000000eff1d7209 */ /* 0x000fe40007800000 */
[----:B------:R-:W2:Y:S01]  /*8e30*/  LDL.128 R12, [R42+0x1f0] ;  /* 0x0001f0002a0c7983 */ /* 0x000ea20000100c00 */
[C---:B----4-:R-:W-:Y:S01]  /*8e40*/  FADD R28, R41.reuse, R18 ;  /* 0x00000012291c7221 */ /* 0x050fe20000000000 */
[C---:B------:R-:W-:Y:S01]  /*8e50*/  FADD R30, R0.reuse, R19 ;  /* 0x00000013001e7221 */ /* 0x040fe20000000000 */
[----:B------:R-:W-:Y:S01]  /*8e60*/  FADD R16, R41, R16 ;  /* 0x0000001029107221 */ /* 0x000fe20000000000 */
[----:B------:R-:W-:Y:S01]  /*8e70*/  FADD R17, R0, R17 ;  /* 0x0000001100117221 */ /* 0x000fe20000000000 */
[----:B------:R4:W-:Y:S01]  /*8e80*/  STG.E desc[UR8][R46.64+0x18c14], R37 ;  /* 0x018c14252e007986 */ /* 0x0009e2000c101908 */
[----:B---3--:R-:W-:Y:S01]  /*8e90*/  FADD R20, R3, R20 ;  /* 0x0000001403147221 */ /* 0x008fe20000000000 */
[----:B------:R-:W-:-:S02]  /*8ea0*/  FADD R21, R2, R21 ;  /* 0x0000001502157221 */ /* 0x000fc40000000000 */
[----:B------:R3:W-:Y:S01]  /*8eb0*/  STG.E desc[UR8][R46.64+0x18c10], R31 ;  /* 0x018c101f2e007986 */ /* 0x0007e2000c101908 */
[----:B0-----:R-:W-:Y:S01]  /*8ec0*/  FMNMX R51, RZ, R30, !PT ;  /* 0x0000001eff337209 */ /* 0x001fe20007800000 */
[----:B------:R-:W-:Y:S01]  /*8ed0*/  FADD R30, R2, R23 ;  /* 0x00000017021e7221 */ /* 0x000fe20000000000 */
[----:B-1----:R-:W-:Y:S01]  /*8ee0*/  FMNMX R49, RZ, R16, !PT ;  /* 0x00000010ff317209 */ /* 0x002fe20007800000 */
[----:B------:R0:W-:Y:S01]  /*8ef0*/  STG.E desc[UR8][R46.64+0x18e10], R29 ;  /* 0x018e101d2e007986 */ /* 0x0001e2000c101908 */
[----:B----4-:R-:W-:Y:S01]  /*8f00*/  FMNMX R37, RZ, R28, !PT ;  /* 0x0000001cff257209 */ /* 0x010fe20007800000 */
[----:B------:R-:W-:Y:S01]  /*8f10*/  FADD R28, R3, R22 ;  /* 0x00000016031c7221 */ /* 0x000fe20000000000 */
[----:B------:R-:W-:Y:S02]  /*8f20*/  FMNMX R43, RZ, R17, !PT ;  /* 0x00000011ff2b7209 */ /* 0x000fe40007800000 */
[----:B------:R-:W4:Y:S01]  /*8f30*/  LDL.128 R16, [R42+0x2d0] ;  /* 0x0002d0002a107983 */ /* 0x000f220000100c00 */
[----:B---3--:R-:W-:-:S02]  /*8f40*/  FMNMX R31, RZ, R21, !PT ;  /* 0x00000015ff1f7209 */ /* 0x008fc40007800000 */
[----:B0-----:R-:W-:Y:S02]  /*8f50*/  FMNMX R29, RZ, R20, !PT ;  /* 0x00000014ff1d7209 */ /* 0x001fe40007800000 */
[----:B------:R-:W3:Y:S01]  /*8f60*/  LDL.128 R20, [R42+0x40] ;  /* 0x000040002a147983 */ /* 0x000ee20000100c00 */
[----:B------:R-:W-:-:S03]  /*8f70*/  FADD R24, R41, R24 ;  /* 0x0000001829187221 */ /* 0x000fc60000000000 */
[----:B------:R0:W-:Y:S01]  /*8f80*/  STG.E desc[UR8][R46.64+0x18e14], R39 ;  /* 0x018e14272e007986 */ /* 0x0001e2000c101908 */
[----:B------:R-:W-:Y:S01]  /*8f90*/  FMNMX R53, RZ, R30, !PT ;  /* 0x0000001eff357209 */ /* 0x000fe20007800000 */
[----:B------:R-:W-:Y:S02]  /*8fa0*/  FADD R30, R41, R26 ;  /* 0x0000001a291e7221 */ /* 0x000fe40000000000 */
[----:B------:R1:W-:Y:S04]  /*8fb0*/  STG.E desc[UR8][R46.64+0xa00], R37 ;  /* 0x000a00252e007986 */ /* 0x0003e8000c101908 */
[----:B------:R1:W-:Y:S01]  /*8fc0*/  STG.E desc[UR8][R46.64+0x810], R29 ;  /* 0x0008101d2e007986 */ /* 0x0003e2000c101908 */
[----:B0-----:R-:W-:Y:S01]  /*8fd0*/  FMNMX R39, RZ, R28, !PT ;  /* 0x0000001cff277209 */ /* 0x001fe20007800000 */
[C---:B------:R-:W-:Y:S01]  /*8fe0*/  FADD R28, R0.reuse, R25 ;  /* 0x00000019001c7221 */ /* 0x040fe20000000000 */
[----:B-1----:R-:W-:Y:S01]  /*8ff0*/  FMNMX R37, RZ, R24, !PT ;  /* 0x00000018ff257209 */ /* 0x002fe20007800000 */
[----:B------:R-:W-:-:S02]  /*9000*/  FADD R29, R0, R27 ;  /* 0x0000001b001d7221 */ /* 0x000fc40000000000 */
[----:B------:R-:W3:Y:S04]  /*9010*/  LDL.128 R24, [R42+0x120] ;  /* 0x000120002a187983 */ /* 0x000ee80000100c00 */
[----:B------:R0:W-:Y:S04]  /*9020*/  STG.E desc[UR8][R46.64+0x800], R49 ;  /* 0x000800312e007986 */ /* 0x0001e8000c101908 */
[----:B------:R1:W-:Y:S01]  /*9030*/  STG.E desc[UR8][R46.64+0x804], R43 ;  /* 0x0008042b2e007986 */ /* 0x0003e2000c101908 */
[----:B------:R-:W-:Y:S01]  /*9040*/  FADD R4, R3, R4 ;  /* 0x0000000403047221 */ /* 0x000fe20000000000 */
[----:B------:R-:W-:-:S02]  /*9050*/  FADD R5, R2, R5 ;  /* 0x0000000502057221 */ /* 0x000fc40000000000 */
[----:B------:R1:W-:Y:S01]  /*9060*/  STG.E desc[UR8][R46.64+0xa04], R51 ;  /* 0x000a04332e007986 */ /* 0x0003e2000c101908 */
[----:B------:R-:W-:Y:S01]  /*9070*/  FADD R6, R3, R6 ;  /* 0x0000000603067221 */ /* 0x000fe20000000000 */
[----:B------:R-:W-:Y:S02]  /*9080*/  FADD R7, R2, R7 ;  /* 0x0000000702077221 */ /* 0x000fe40000000000 */
[----:B------:R1:W-:Y:S01]  /*9090*/  STG.E desc[UR8][R46.64+0x814], R31 ;  /* 0x0008141f2e007986 */ /* 0x0003e2000c101908 */
[----:B0-----:R-:W-:Y:S02]  /*90a0*/  FMNMX R49, RZ, R30, !PT ;  /* 0x0000001eff317209 */ /* 0x001fe40007800000 */
[----:B-1----:R-:W-:Y:S02]  /*90b0*/  FMNMX R43, RZ, R28, !PT ;  /* 0x0000001cff2b7209 */ /* 0x002fe40007800000 */
[----:B------:R-:W-:Y:S02]  /*90c0*/  FMNMX R51, RZ, R29, !PT ;  /* 0x0000001dff337209 */ /* 0x000fe40007800000 */
[----:B------:R-:W3:Y:S04]  /*90d0*/  LDL.128 R28, [R42+0x200] ;  /* 0x000200002a1c7983 */ /* 0x000ee80000100c00 */
        /* <DEDUP_REMOVED lines=9> */
[C---:B------:R-:W-:Y:S01]  /*9170*/  FADD R8, R41.reuse, R8 ;  /* 0x0000000829087221 */ /* 0x040fe20000000000 */
[C---:B------:R-:W-:Y:S01]  /*9180*/  FADD R36, R0.reuse, R9 ;  /* 0x0000000900247221 */ /* 0x040fe20000000000 */
[----:B------:R-:W-:Y:S01]  /*9190*/  FADD R10, R41, R10 ;  /* 0x0000000a290a7221 */ /* 0x000fe20000000000 */
[----:B------:R0:W-:Y:S01]  /*91a0*/  STG.E desc[UR8][R46.64+0x19010], R39 ;  /* 0x019010272e007986 */ /* 0x0001e2000c101908 */
[----:B------:R-:W-:Y:S01]  /*91b0*/  FADD R11, R0, R11 ;  /* 0x0000000b000b7221 */ /* 0x000fe20000000000 */
[----:B------:R-:W-:-:S02]  /*91c0*/  FMNMX R9, RZ, R8, !PT ;  /* 0x00000008ff097209 */ /* 0x000fc40007800000 */
[----:B------:R1:W-:Y:S01]  /*91d0*/  STG.E desc[UR8][R46.64+0x19204], R51 ;  /* 0x019204332e007986 */ /* 0x0003e2000c101908 */
[----:B0-----:R-:W-:-:S03]  /*91e0*/  FMNMX R39, RZ, R36, !PT ;  /* 0x00000024ff277209 */ /* 0x001fc60007800000 */
[----:B------:R-:W-:Y:S01]  /*91f0*/  STG.E desc[UR8][R46.64+0x19014], R37 ;  /* 0x019014252e007986 */ /* 0x000fe2000c101908 */
[----:B-1----:R-:W-:-:S03]  /*9200*/  FMNMX R51, RZ, R10, !PT ;  /* 0x0000000aff337209 */ /* 0x002fc60007800000 */
[----:B------:R-:W-:Y:S04]  /*9210*/  STG.E desc[UR8][R46.64+0x19210], R43 ;  /* 0x0192102b2e007986 */ /* 0x000fe8000c101908 */
[----:B------:R0:W-:Y:S04]  /*9220*/  STG.E desc[UR8][R46.64+0x19214], R49 ;  /* 0x019214312e007986 */ /* 0x0001e8000c101908 */
[----:B------:R-:W-:Y:S01]  /*9230*/  STG.E desc[UR8][R46.64+0xc04], R39 ;  /* 0x000c04272e007986 */ /* 0x000fe2000c101908 */
[C---:B------:R-:W-:Y:S01]  /*9240*/  FADD R32, R3.reuse, R32 ;  /* 0x0000002003207221 */ /* 0x040fe20000000000 */
[C---:B------:R-:W-:Y:S01]  /*9250*/  FADD R8, R2.reuse, R33 ;  /* 0x0000002102087221 */ /* 0x040fe20000000000 */
[----:B------:R-:W-:Y:S01]  /*9260*/  FADD R34, R3, R34 ;  /* 0x0000002203227221 */ /* 0x000fe20000000000 */
[----:B------:R-:W-:Y:S01]  /*9270*/  FADD R35, R2, R35 ;  /* 0x0000002302237221 */ /* 0x000fe20000000000 */
[----:B------:R1:W-:Y:S01]  /*9280*/  STG.E desc[UR8][R46.64+0xc00], R9 ;  /* 0x000c00092e007986 */ /* 0x0003e2000c101908 */
[----:B0-----:R-:W-:-:S02]  /*9290*/  FMNMX R49, RZ, R11, !PT ;  /* 0x0000000bff317209 */ /* 0x001fc40007800000 */
[----:B------:R-:W-:Y:S02]  /*92a0*/  FMNMX R33, RZ, R32, !PT ;  /* 0x00000020ff217209 */ /* 0x000fe40007800000 */
[----:B------:R-:W-:Y:S02]  /*92b0*/  FMNMX R37, RZ, R8, !PT ;  /* 0x00000008ff257209 */ /* 0x000fe40007800000 */
[----:B------:R-:W-:Y:S01]  /*92c0*/  FMNMX R43, RZ, R34, !PT ;  /* 0x00000022ff2b7209 */ /* 0x000fe20007800000 */
[----:B------:R0:W-:Y:S04]  /*92d0*/  STG.E desc[UR8][R46.64+0xe00], R51 ;  /* 0x000e00332e007986 */ /* 0x0001e8000c101908 */
[----:B-1----:R-:W3:Y:S04]  /*92e0*/  LDL.128 R8, [R42+0x50] ;  /* 0x000050002a087983 */ /* 0x002ee80000100c00 */
[----:B------:R-:W-:Y:S01]  /*92f0*/  STG.E desc[UR8][R46.64+0xa14], R53 ;  /* 0x000a14352e007986 */ /* 0x000fe2000c101908 */
[----:B0-----:R-:W-:-:S03]  /*9300*/  FMNMX R51, RZ, R35, !PT ;  /* 0x00000023ff337209 */ /* 0x001fc60007800000 */
[----:B------:R0:W-:Y:S04]  /*9310*/  STG.E desc[UR8][R46.64+0xe04], R49 ;  /* 0x000e04312e007986 */ /* 0x0001e8000c101908 */
[----:B------:R1:W-:Y:S04]  /*9320*/  STG.E desc[UR8][R46.64+0xc10], R33 ;  /* 0x000c10212e007986 */ /* 0x0003e8000c101908 */
[----:B------:R1:W-:Y:S04]  /*9330*/  STG.E desc[UR8][R46.64+0xc14], R37 ;  /* 0x000c14252e007986 */ /* 0x0003e8000c101908 */
[----:B------:R1:W-:Y:S04]  /*9340*/  STG.E desc[UR8][R46.64+0xe10], R43 ;  /* 0x000e102b2e007986 */ /* 0x0003e8000c101908 */
[----:B------:R-:W-:Y:S01]  /*9350*/  STG.E desc[UR8][R46.64+0xe14], R51 ;  /* 0x000e14332e007986 */ /* 0x000fe2000c101908 */
[C---:B--2---:R-:W-:Y:S01]  /*9360*/  FADD R13, R0.reuse, R13 ;  /* 0x0000000d000d7221 */ /* 0x044fe20000000000 */
[C---:B------:R-:W-:Y:S01]  /*9370*/  FADD R12, R41.reuse, R12 ;  /* 0x0000000c290c7221 */ /* 0x040fe20000000000 */
[----:B------:R-:W-:Y:S01]  /*9380*/  FADD R14, R41, R14 ;  /* 0x0000000e290e7221 */ /* 0x000fe20000000000 */
[----:B------:R-:W-:-:S02]  /*9390*/  FADD R15, R0, R15 ;  /* 0x0000000f000f7221 */ /* 0x000fc40000000000 */
[----:B------:R-:W-:Y:S02]  /*93a0*/  FMNMX R39, RZ, R13, !PT ;  /* 0x0000000dff277209 */ /* 0x000fe40007800000 */
[----:B------:R-:W-:Y:S02]  /*93b0*/  FMNMX R35, RZ, R12, !PT ;  /* 0x0000000cff237209 */ /* 0x000fe40007800000 */
[----:B0-----:R-:W-:Y:S01]  /*93c0*/  FMNMX R49, RZ, R14, !PT ;  /* 0x0000000eff317209 */ /* 0x001fe20007800000 */
[----:B------:R0:W-:Y:S01]  /*93d0*/  STG.E desc[UR8][R46.64+0x19404], R39 ;  /* 0x019404272e007986 */ /* 0x0001e2000c101908 */
[----:B------:R-:W-:-:S03]  /*93e0*/  FMNMX R53, RZ, R15, !PT ;  /* 0x0000000fff357209 */ /* 0x000fc60007800000 */
[----:B------:R-:W2:Y:S01]  /*93f0*/  LDL.128 R12, [R42+0x130] ;  /* 0x000130002a0c7983 */ /* 0x000ea20000100c00 */
[C---:B----4-:R-:W-:Y:S01]  /*9400*/  FADD R16, R3.reuse, R16 ;  /* 0x0000001003107221 */ /* 0x050fe20000000000 */
[C---:B------:R-:W-:Y:S01]  /*9410*/  FADD R17, R2.reuse, R17 ;  /* 0x0000001102117221 */ /* 0x040fe20000000000 */
[----:B------:R-:W-:Y:S01]  /*9420*/  FADD R18, R3, R18 ;  /* 0x0000001203127221 */ /* 0x000fe20000000000 */
[----:B------:R-:W-:Y:S01]  /*9430*/  FADD R32, R2, R19 ;  /* 0x0000001302207221 */ /* 0x000fe20000000000 */
[C---:B---3--:R-:W-:Y:S01]  /*9440*/  FADD R20, R41.reuse, R20 ;  /* 0x0000001429147221 */ /* 0x048fe20000000000 */
[----:B-1----:R-:W-:Y:S01]  /*9450*/  FMNMX R33, RZ, R16, !PT ;  /* 0x00000010ff217209 */ /* 0x002fe20007800000 */
[----:B------:R-:W-:Y:S01]  /*9460*/  FADD R22, R41, R22 ;  /* 0x0000001629167221 */ /* 0x000fe20000000000 */
[----:B------:R-:W-:Y:S01]  /*9470*/  FMNMX R37, RZ, R17, !PT ;  /* 0x00000011ff257209 */ /* 0x000fe20007800000 */
[C---:B------:R-:W-:Y:S01]  /*9480*/  FADD R21, R0.reuse, R21 ;  /* 0x0000001500157221 */ /* 0x040fe20000000000 */
[----:B------:R-:W-:Y:S01]  /*9490*/  FMNMX R43, RZ, R18, !PT ;  /* 0x00000012ff2b7209 */ /* 0x000fe20007800000 */
[----:B------:R-:W-:Y:S01]  /*94a0*/  FADD R23, R0, R23 ;  /* 0x0000001700177221 */ /* 0x000fe20000000000 */
[----:B0-----:R-:W-:Y:S01]  /*94b0*/  FMNMX R39, RZ, R20, !PT ;  /* 0x00000014ff277209 */ /* 0x001fe20007800000 */
[----:B------:R0:W-:Y:S01]  /*94c0*/  STG.E desc[UR8][R46.64+0x19400], R35 ;  /* 0x019400232e007986 */ /* 0x0001e2000c101908 */
[----:B------:R-:W-:-:S03]  /*94d0*/  FMNMX R51, RZ, R22, !PT ;  /* 0x00000016ff337209 */ /* 0x000fc60007800000 */
[----:B------:R1:W-:Y:S04]  /*94e0*/  STG.E desc[UR8][R46.64+0x19600], R49 ;  /* 0x019600312e007986 */ /* 0x0003e8000c101908 */
[----:B------:R3:W-:Y:S04]  /*94f0*/  STG.E desc[UR8][R46.64+0x19410], R33 ;  /* 0x019410212e007986 */ /* 0x0007e8000c101908 */
[----:B------:R4:W-:Y:S01]  /*9500*/  STG.E desc[UR8][R46.64+0x19414], R37 ;  /* 0x019414252e007986 */ /* 0x0009e2000c101908 */
[----:B0-----:R-:W-:Y:S01]  /*9510*/  FMNMX R35, RZ, R32, !PT ;  /* 0x00000020ff237209 */ /* 0x001fe20007800000 */
[C---:B------:R-:W-:Y:S01]  /*9520*/  FADD R24, R3.reuse, R24 ;  /* 0x0000001803187221 */ /* 0x040fe20000000000 */
[C---:B------:R-:W-:Y:S01]  /*9530*/  FADD R25, R2.reuse, R25 ;  /* 0x0000001902197221 */ /* 0x040fe20000000000 */
[----:B------:R-:W-:Y:S01]  /*9540*/  FADD R26, R3, R26 ;  /* 0x0000001a031a7221 */ /* 0x000fe20000000000 */
[----:B------:R0:W-:Y:S01]  /*9550*/  STG.E desc[UR8][R46.64+0x19610], R43 ;  /* 0x0196102b2e007986 */ /* 0x0001e2000c101908 */
[----:B-1----:R-:W-:Y:S01]  /*9560*/  FMNMX R49, RZ, R21, !PT ;  /* 0x00000015ff317209 */ /* 0x002fe20007800000 */
[----:B------:R-:W-:Y:S01]  /*9570*/  FADD R32, R2, R27 ;  /* 0x0000001b02207221 */ /* 0x000fe20000000000 */
[----:B---3--:R-:W-:Y:S01]  /*9580*/  FMNMX R33, RZ, R24, !PT ;  /* 0x00000018ff217209 */ /* 0x008fe20007800000 */
[----:B------:R1:W-:Y:S01]  /*9590*/  STG.E desc[UR8][R46.64+0x1000], R39 ;  /* 0x001000272e007986 */ /* 0x0003e2000c101908 */
[----:B----4-:R-:W-:-:S03]  /*95a0*/  FMNMX R37, RZ, R25, !PT ;  /* 0x00000019ff257209 */ /* 0x010fc60007800000 */
[----:B------:R-:W3:Y:S01]  /*95b0*/  LDL.128 R16, [R42+0x210] ;  /* 0x000210002a107983 */ /* 0x000ee20000100c00 */
[----:B0-----:R-:W-:-:S03]  /*95c0*/  FMNMX R43, RZ, R23, !PT ;  /* 0x00000017ff2b7209 */ /* 0x001fc60007800000 */
[----:B------:R-:W4:Y:S01]  /*95d0*/  LDL.128 R20, [R42+0x2f0] ;  /* 0x0002f0002a147983 */ /* 0x000f220000100c00 */
[----:B-1----:R-:W-:-:S03]  /*95e0*/  FMNMX R39, RZ, R26, !PT ;  /* 0x0000001aff277209 */ /* 0x002fc60007800000 */
[----:B------:R-:W4:Y:S04]  /*95f0*/  LDL.128 R24, [R42+0x60] ;  /* 0x000060002a187983 */ /* 0x000f280000100c00 */
[----:B------:R0:W-:Y:S01]  /*9600*/  STG.E desc[UR8][R46.64+0x1200], R51 ;  /* 0x001200332e007986 */ /* 0x0001e2000c101908 */
[----:B------:R-:W-:Y:S01]  /*9610*/  FADD R28, R41, R28 ;  /* 0x0000001c291c7221 */ /* 0x000fe20000000000 */
[----:B------:R-:W-:Y:S02]  /*9620*/  FADD R29, R0, R29 ;  /* 0x0000001d001d7221 */ /* 0x000fe40000000000 */
[----:B------:R1:W-:Y:S04]  /*9630*/  STG.E desc[UR8][R46.64+0x19614], R35 ;  /* 0x019614232e007986 */ /* 0x0003e8000c101908 */
[----:B------:R1:W-:Y:S01]  /*9640*/  STG.E desc[UR8][R46.64+0x1010], R33 ;  /* 0x001010212e007986 */ /* 0x0003e2000c101908 */
[----:B0-----:R-:W-:-:S03]  /*9650*/  FMNMX R51, RZ, R32, !PT ;  /* 0x00000020ff337209 */ /* 0x001fc60007800000 */
[----:B------:R0:W-:Y:S01]  /*9660*/  STG.E desc[UR8][R46.64+0x1014], R37 ;  /* 0x001014252e007986 */ /* 0x0001e2000c101908 */
[----:B------:R-:W-:Y:S01]  /*9670*/  FADD R32, R41, R30 ;  /* 0x0000001e29207221 */ /* 0x000fe20000000000 */
[----:B-1----:R-:W-:Y:S01]  /*9680*/  FMNMX R35, RZ, R28, !PT ;  /* 0x0000001cff237209 */ /* 0x002fe20007800000 */
[----:B------:R-:W-:Y:S01]  /*9690*/  FADD R33, R0, R31 ;  /* 0x0000001f00217221 */ /* 0x000fe20000000000 */
[----:B0-----:R-:W-:Y:S02]  /*96a0*/  FMNMX R37, RZ, R29, !PT ;  /* 0x0000001dff257209 */ /* 0x001fe40007800000 */
[----:B------:R-:W4:Y:S01]  /*96b0*/  LDL.128 R28, [R42+0x140] ;  /* 0x000140002a1c7983 */ /* 0x000f220000100c00 */
[----:B------:R-:W-:-:S03]  /*96c0*/  FADD R36, R2, R5 ;  /* 0x0000000502247221 */ /* 0x000fc60000000000 */
[----:B------:R0:W-:Y:S04]  /*96d0*/  STG.E desc[UR8][R46.64+0x19604], R53 ;  /* 0x019604352e007986 */ /* 0x0001e8000c101908 */
[----:B------:R1:W-:Y:S04]  /*96e0*/  STG.E desc[UR8][R46.64+0x1004], R49 ;  /* 0x001004312e007986 */ /* 0x0003e8000c101908 */
[----:B------:R1:W-:Y:S04]  /*96f0*/  STG.E desc[UR8][R46.64+0x1204], R43 ;  /* 0x0012042b2e007986 */ /* 0x0003e8000c101908 */
[----:B------:R-:W-:Y:S01]  /*9700*/  STG.E desc[UR8][R46.64+0x1210], R39 ;  /* 0x001210272e007986 */ /* 0x000fe2000c101908 */
[----:B0-----:R-:W-:-:S03]  /*9710*/  FMNMX R53, RZ, R33, !PT ;  /* 0x00000021ff357209 */ /* 0x001fc60007800000 */
[----:B------:R0:W-:Y:S01]  /*9720*/  STG.E desc[UR8][R46.64+0x19800], R35 ;  /* 0x019800232e007986 */ /* 0x0001e2000c101908 */
[----:B-1----:R-:W-:-:S03]  /*9730*/  FMNMX R49, RZ, R32, !PT ;  /* 0x00000020ff317209 */ /* 0x002fc60007800000 */
[----:B------:R1:W-:Y:S01]  /*9740*/  STG.E desc[UR8][R46.64+0x19804], R37 ;  /* 0x019804252e007986 */ /* 0x0003e2000c101908 */
[----:B------:R-:W-:-:S03]  /*9750*/  FMNMX R43, RZ, R36, !PT ;  /* 0x00000024ff2b7209 */ /* 0x000fc60007800000 */
[----:B0-----:R-:W4:Y:S04]  /*9760*/  LDL.128 R32, [R42+0x220] ;  /* 0x000220002a207983 */ /* 0x001f280000100c00 */
[----:B-1----:R-:W4:Y:S01]  /*9770*/  LDL.128 R36, [R42+0x300] ;  /* 0x000300002a247983 */ /* 0x002f220000100c00 */
[----:B------:R-:W-:Y:S01]  /*9780*/  FADD R4, R3, R4 ;  /* 0x0000000403047221 */ /* 0x000fe20000000000 */
[----:B------:R-:W-:-:S04]  /*9790*/  FADD R7, R2, R7 ;  /* 0x0000000702077221 */ /* 0x000fc80000000000 */
[----:B------:R-:W-:Y:S01]  /*97a0*/  FMNMX R5, RZ, R4, !PT ;  /* 0x00000004ff057209 */ /* 0x000fe20007800000 */
[----:B------:R-:W-:Y:S01]  /*97b0*/  FADD R9, R0, R9 ;  /* 0x0000000900097221 */ /* 0x000fe20000000000 */
[----:B------:R-:W-:-:S04]  /*97c0*/  FADD R10, R41, R10 ;  /* 0x0000000a290a7221 */ /* 0x000fc80000000000 */
[----:B------:R-:W-:Y:S01]  /*97d0*/  FMNMX R9, RZ, R9, !PT ;  /* 0x00000009ff097209 */ /* 0x000fe20007800000 */
[----:B------:R-:W-:Y:S01]  /*97e0*/  STG.E desc[UR8][R46.64+0x19810], R5 ;  /* 0x019810052e007986 */ /* 0x000fe2000c101908 */
[----:B------:R-:W-:Y:S01]  /*97f0*/  FADD R4, R0, R11 ;  /* 0x0000000b00047221 */ /* 0x000fe20000000000 */
[----:B------:R-:W-:Y:S02]  /*9800*/  FMNMX R7, RZ, R7, !PT ;  /* 0x00000007ff077209 */ /* 0x000fe40007800000 */
[----:B------:R-:W-:Y:S01]  /*9810*/  STG.E desc[UR8][R46.64+0x1404], R9 ;  /* 0x001404092e007986 */ /* 0x000fe2000c101908 */
[----:B------:R-:W-:-:S03]  /*9820*/  FMNMX R11, RZ, R10, !PT ;  /* 0x0000000aff0b7209 */ /* 0x000fc60007800000 */
[----:B------:R-:W-:Y:S04]  /*9830*/  STG.E desc[UR8][R46.64+0x19a14], R7 ;  /* 0x019a14072e007986 */ /* 0x000fe8000c101908 */
[----:B------:R-:W-:Y:S01]  /*9840*/  STG.E desc[UR8][R46.64+0x1600], R11 ;  /* 0x0016000b2e007986 */ /* 0x000fe2000c101908 */
[----:B------:R-:W-:Y:S01]  /*9850*/  FADD R6, R3, R6 ;  /* 0x0000000603067221 */ /* 0x000fe20000000000 */
[----:B------:R-:W-:Y:S02]  /*9860*/  FADD R8, R41, R8 ;  /* 0x0000000829087221 */ /* 0x000fe40000000000 */
[----:B------:R0:W-:Y:S04]  /*9870*/  STG.E desc[UR8][R46.64+0x1214], R51 ;  /* 0x001214332e007986 */ /* 0x0001e8000c101908 */
[----:B------:R1:W-:Y:S04]  /*9880*/  STG.E desc[UR8][R46.64+0x19a00], R49 ;  /* 0x019a00312e007986 */ /* 0x0003e8000c101908 */
[----:B------:R1:W-:Y:S01]  /*9890*/  STG.E desc[UR8][R46.64+0x19814], R43 ;  /* 0x0198142b2e007986 */ /* 0x0003e2000c101908 */
[----:B0-----:R-:W-:-:S02]  /*98a0*/  FMNMX R51, RZ, R6, !PT ;  /* 0x00000006ff337209 */ /* 0x001fc40007800000 */
[----:B-1----:R-:W-:Y:S02]  /*98b0*/  FMNMX R49, RZ, R8, !PT ;  /* 0x00000008ff317209 */ /* 0x002fe40007800000 */
[----:B------:R-:W-:Y:S01]  /*98c0*/  FMNMX R43, RZ, R4, !PT ;  /* 0x00000004ff2b7209 */ /* 0x000fe20007800000 */
[----:B------:R-:W-:Y:S04]  /*98d0*/  STG.E desc[UR8][R46.64+0x19a04], R53 ;  /* 0x019a04352e007986 */ /* 0x000fe8000c101908 */
[----:B------:R-:W-:Y:S04]  /*98e0*/  STG.E desc[UR8][R46.64+0x19a10], R51 ;  /* 0x019a10332e007986 */ /* 0x000fe8000c101908 */
[----:B------:R-:W-:Y:S04]  /*98f0*/  STG.E desc[UR8][R46.64+0x1400], R49 ;  /* 0x001400312e007986 */ /* 0x000fe8000c101908 */
[----:B------:R-:W-:Y:S01]  /*9900*/  STG.E desc[UR8][R46.64+0x1604], R43 ;  /* 0x0016042b2e007986 */ /* 0x000fe2000c101908 */
[----:B------:R-:W-:-:S02]  /*9910*/  UPLOP3.LUT UP1, UPT, UPT, UPT, UP0, 0x80, 0x8 ;  /* 0x000000000008789c */ /* 0x000fc40003f2f000 */
[----:B------:R-:W-:Y:S01]  /*9920*/  UPLOP3.LUT UP0, UPT, UPT, UPT, UPT, 0x40, 0x4 ;  /* 0x000000000004789c */ /* 0x000fe20003f0e870 */
[C---:B--2---:R-:W-:Y:S01]  /*9930*/  FADD R12, R3.reuse, R12 ;  /* 0x0000000c030c7221 */ /* 0x044fe20000000000 */
[----:B------:R-:W-:-:S04]  /*9940*/  FADD R14, R3, R14 ;  /* 0x0000000e030e7221 */ /* 0x000fc80000000000 */
[----:B------:R-:W-:Y:S02]  /*9950*/  FMNMX R5, RZ, R12, !PT ;  /* 0x0000000cff057209 */ /* 0x000fe40007800000 */
[----:B------:R-:W-:-:S03]  /*9960*/  FMNMX R9, RZ, R14, !PT ;  /* 0x0000000eff097209 */ /* 0x000fc60007800000 */
[----:B------:R0:W-:Y:S04]  /*9970*/  STG.E desc[UR8][R46.64+0x1410], R5 ;  /* 0x001410052e007986 */ /* 0x0001e8000c101908 */
[----:B------:R1:W-:Y:S01]  /*9980*/  STG.E desc[UR8][R46.64+0x1610], R9 ;  /* 0x001610092e007986 */ /* 0x0003e2000c101908 */
[C---:B------:R-:W-:Y:S01]  /*9990*/  FADD R13, R2.reuse, R13 ;  /* 0x0000000d020d7221 */ /* 0x040fe20000000000 */
[----:B------:R-:W-:-:S04]  /*99a0*/  FADD R15, R2, R15 ;  /* 0x0000000f020f7221 */ /* 0x000fc80000000000 */
[----:B------:R-:W-:Y:S02]  /*99b0*/  FMNMX R13, RZ, R13, !PT ;  /* 0x0000000dff0d7209 */ /* 0x000fe40007800000 */
[----:B------:R-:W-:-:S03]  /*99c0*/  FMNMX R15, RZ, R15, !PT ;  /* 0x0000000fff0f7209 */ /* 0x000fc60007800000 */
[----:B------:R-:W-:Y:S04]  /*99d0*/  STG.E desc[UR8][R46.64+0x1414], R13 ;  /* 0x0014140d2e007986 */ /* 0x000fe8000c101908 */
[----:B------:R-:W-:Y:S01]  /*99e0*/  STG.E desc[UR8][R46.64+0x1614], R15 ;  /* 0x0016140f2e007986 */ /* 0x000fe2000c101908 */
[C---:B---3--:R-:W-:Y:S01]  /*99f0*/  FADD R16, R41.reuse, R16 ;  /* 0x0000001029107221 */ /* 0x048fe20000000000 */
[----:B------:R-:W-:Y:S01]  /*9a00*/  FADD R18, R41, R18 ;  /* 0x0000001229127221 */ /* 0x000fe20000000000 */
[----:B----4-:R-:W-:Y:S01]  /*9a10*/  FADD R20, R3, R20 ;  /* 0x0000001403147221 */ /* 0x010fe20000000000 */
[----:B------:R-:W-:Y:S02]  /*9a20*/  FADD R24, R41, R24 ;  /* 0x0000001829187221 */ /* 0x000fe40000000000 */
[----:B------:R-:W-:Y:S01]  /*9a30*/  FMNMX R7, RZ, R16, !PT ;  /* 0x00000010ff077209 */ /* 0x000fe20007800000 */
[----:B------:R-:W-:Y:S01]  /*9a40*/  FADD R22, R3, R22 ;  /* 0x0000001603167221 */ /* 0x000fe20000000000 */
[----:B------:R-:W-:Y:S01]  /*9a50*/  FMNMX R11, RZ, R18, !PT ;  /* 0x00000012ff0b7209 */ /* 0x000fe20007800000 */
[----:B------:R-:W-:Y:S01]  /*9a60*/  FADD R26, R41, R26 ;  /* 0x0000001a291a7221 */ /* 0x000fe20000000000 */
[----:B0-----:R-:W-:-:S02]  /*9a70*/  FMNMX R5, RZ, R20, !PT ;  /* 0x00000014ff057209 */ /* 0x001fc40007800000 */
[----:B-1----:R-:W-:Y:S01]  /*9a80*/  FMNMX R9, RZ, R24, !PT ;  /* 0x00000018ff097209 */ /* 0x002fe20007800000 */
[----:B------:R0:W-:Y:S01]  /*9a90*/  STG.E desc[UR8][R46.64+0x19c00], R7 ;  /* 0x019c00072e007986 */ /* 0x0001e2000c101908 */
[C---:B------:R-:W-:Y:S01]  /*9aa0*/  FADD R17, R0.reuse, R17 ;  /* 0x0000001100117221 */ /* 0x040fe20000000000 */
[----:B------:R-:W-:Y:S02]  /*9ab0*/  FADD R19, R0, R19 ;  /* 0x0000001300137221 */ /* 0x000fe40000000000 */
[----:B------:R1:W-:Y:S01]  /*9ac0*/  STG.E desc[UR8][R46.64+0x19e00], R11 ;  /* 0x019e000b2e007986 */ /* 0x0003e2000c101908 */
[C---:B------:R-:W-:Y:S01]  /*9ad0*/  FADD R21, R2.reuse, R21 ;  /* 0x0000001502157221 */ /* 0x040fe20000000000 */
[----:B------:R-:W-:Y:S02]  /*9ae0*/  FADD R23, R2, R23 ;  /* 0x0000001702177221 */ /* 0x000fe40000000000 */
[----:B------:R2:W-:Y:S01]  /*9af0*/  STG.E desc[UR8][R46.64+0x19c10], R5 ;  /* 0x019c10052e007986 */ /* 0x0005e2000c101908 */
[----:B------:R-:W-:-:S03]  /*9b00*/  FADD R27, R0, R27 ;  /* 0x0000001b001b7221 */ /* 0x000fc60000000000 */
[----:B------:R3:W-:Y:S01]  /*9b10*/  STG.E desc[UR8][R46.64+0x1800], R9 ;  /* 0x001800092e007986 */ /* 0x0007e2000c101908 */
[----:B0-----:R-:W-:Y:S02]  /*9b20*/  FMNMX R7, RZ, R22, !PT ;  /* 0x00000016ff077209 */ /* 0x001fe40007800000 */
[----:B-1----:R-:W-:Y:S01]  /*9b30*/  FMNMX R11, RZ, R26, !PT ;  /* 0x0000001aff0b7209 */ /* 0x002fe20007800000 */
[C---:B------:R-:W-:Y:S01]  /*9b40*/  FADD R28, R3.reuse, R28 ;  /* 0x0000001c031c7221 */ /* 0x040fe20000000000 */
[----:B------:R-:W-:Y:S01]  /*9b50*/  FADD R30, R3, R30 ;  /* 0x0000001e031e7221 */ /* 0x000fe20000000000 */
[C---:B------:R-:W-:Y:S01]  /*9b60*/  FADD R29, R2.reuse, R29 ;  /* 0x0000001d021d7221 */ /* 0x040fe20000000000 */
[----:B------:R-:W-:Y:S02]  /*9b70*/  FADD R31, R2, R31 ;  /* 0x0000001f021f7221 */ /* 0x000fe40000000000 */
[----:B--2---:R-:W-:Y:S02]  /*9b80*/  FMNMX R5, RZ, R28, !PT ;  /* 0x0000001cff057209 */ /* 0x004fe40007800000 */
[----:B---3--:R-:W-:Y:S01]  /*9b90*/  FMNMX R9, RZ, R30, !PT ;  /* 0x0000001eff097209 */ /* 0x008fe20007800000 */
[----:B------:R0:W-:Y:S01]  /*9ba0*/  STG.E desc[UR8][R46.64+0x19e10], R7 ;  /* 0x019e10072e007986 */ /* 0x0001e2000c101908 */
[----:B------:R-:W-:-:S02]  /*9bb0*/  FMNMX R17, RZ, R17, !PT ;  /* 0x00000011ff117209 */ /* 0x000fc40007800000 */
[----:B------:R-:W-:Y:S01]  /*9bc0*/  FMNMX R19, RZ, R19, !PT ;  /* 0x00000013ff137209 */ /* 0x000fe20007800000 */
[----:B------:R1:W-:Y:S01]  /*9bd0*/  STG.E desc[UR8][R46.64+0x1a00], R11 ;  /* 0x001a000b2e007986 */ /* 0x0003e2000c101908 */
[----:B------:R-:W-:Y:S02]  /*9be0*/  FMNMX R21, RZ, R21, !PT ;  /* 0x00000015ff157209 */ /* 0x000fe40007800000 */
[----:B------:R-:W-:Y:S01]  /*9bf0*/  FMNMX R23, RZ, R23, !PT ;  /* 0x00000017ff177209 */ /* 0x000fe20007800000 */
[----:B------:R2:W-:Y:S01]  /*9c00*/  STG.E desc[UR8][R46.64+0x1810], R5 ;  /* 0x001810052e007986 */ /* 0x0005e2000c101908 */
[----:B------:R-:W-:Y:S02]  /*9c10*/  FMNMX R27, RZ, R27, !PT ;  /* 0x0000001bff1b7209 */ /* 0x000fe40007800000 */
[----:B------:R-:W-:Y:S01]  /*9c20*/  FMNMX R29, RZ, R29, !PT ;  /* 0x0000001dff1d7209 */ /* 0x000fe20007800000 */
[----:B------:R3:W-:Y:S01]  /*9c30*/  STG.E desc[UR8][R46.64+0x1a10], R9 ;  /* 0x001a10092e007986 */ /* 0x0007e2000c101908 */
[----:B------:R-:W-:-:S03]  /*9c40*/  FMNMX R31, RZ, R31, !PT ;  /* 0x0000001fff1f7209 */ /* 0x000fc60007800000 */
[----:B------:R-:W-:Y:S01]  /*9c50*/  STG.E desc[UR8][R46.64+0x19c04], R17 ;  /* 0x019c04112e007986 */ /* 0x000fe2000c101908 */
[C---:B------:R-:W-:Y:S01]  /*9c60*/  FADD R32, R41.reuse, R32 ;  /* 0x0000002029207221 */ /* 0x040fe20000000000 */
[C---:B------:R-:W-:Y:S01]  /*9c70*/  FADD R33, R0.reuse, R33 ;  /* 0x0000002100217221 */ /* 0x040fe20000000000 */
[----:B------:R-:W-:Y:S01]  /*9c80*/  FADD R34, R41, R34 ;  /* 0x0000002229227221 */ /* 0x000fe20000000000 */
[----:B------:R-:W-:Y:S01]  /*9c90*/  FADD R35, R0, R35 ;  /* 0x0000002300237221 */ /* 0x000fe20000000000 */
[C---:B------:R-:W-:Y:S01]  /*9ca0*/  FADD R36, R3.reuse, R36 ;  /* 0x0000002403247221 */ /* 0x040fe20000000000 */
[C---:B------:R-:W-:Y:S01]  /*9cb0*/  FADD R37, R2.reuse, R37 ;  /* 0x0000002502257221 */ /* 0x040fe20000000000 */
[----:B------:R-:W-:Y:S01]  /*9cc0*/  FADD R38, R3, R38 ;  /* 0x0000002603267221 */ /* 0x000fe20000000000 */
[----:B------:R-:W-:Y:S01]  /*9cd0*/  FADD R39, R2, R39 ;  /* 0x0000002702277221 */ /* 0x000fe20000000000 */
[----:B0-----:R-:W-:Y:S02]  /*9ce0*/  FMNMX R7, RZ, R32, !PT ;  /* 0x00000020ff077209 */ /* 0x001fe40007800000 */
[----:B------:R-:W-:-:S02]  /*9cf0*/  FMNMX R33, RZ, R33, !PT ;  /* 0x00000021ff217209 */ /* 0x000fc40007800000 */
[----:B-1----:R-:W-:Y:S02]  /*9d00*/  FMNMX R11, RZ, R34, !PT ;  /* 0x00000022ff0b7209 */ /* 0x002fe40007800000 */
[----:B------:R-:W-:Y:S02]  /*9d10*/  FMNMX R35, RZ, R35, !PT ;  /* 0x00000023ff237209 */ /* 0x000fe40007800000 */
[----:B--2---:R-:W-:Y:S02]  /*9d20*/  FMNMX R5, RZ, R36, !PT ;  /* 0x00000024ff057209 */ /* 0x004fe40007800000 */
[----:B------:R-:W-:Y:S02]  /*9d30*/  FMNMX R37, RZ, R37, !PT ;  /* 0x00000025ff257209 */ /* 0x000fe40007800000 */
[----:B---3--:R-:W-:Y:S02]  /*9d40*/  FMNMX R9, RZ, R38, !PT ;  /* 0x00000026ff097209 */ /* 0x008fe40007800000 */
[----:B------:R-:W-:Y:S01]  /*9d50*/  FMNMX R39, RZ, R39, !PT ;  /* 0x00000027ff277209 */ /* 0x000fe20007800000 */
[----:B------:R-:W-:Y:S04]  /*9d60*/  STG.E desc[UR8][R46.64+0x19e04], R19 ;  /* 0x019e04132e007986 */ /* 0x000fe8000c101908 */
        /* <DEDUP_REMOVED lines=12> */
[----:B------:R-:W-:Y:S01]  /*9e30*/  STG.E desc[UR8][R46.64+0x1a214], R39 ;  /* 0x01a214272e007986 */ /* 0x000fe2000c101908 */
[----:B------:R-:W-:-:S05]  /*9e40*/  FADD R25, R0, R25 ;  /* 0x0000001900197221 */ /* 0x000fca0000000000 */
[----:B------:R-:W-:-:S05]  /*9e50*/  FMNMX R25, RZ, R25, !PT ;  /* 0x00000019ff197209 */ /* 0x000fca0007800000 */
[----:B------:R0:W-:Y:S02]  /*9e60*/  STG.E desc[UR8][R46.64+0x1804], R25 ;  /* 0x001804192e007986 */ /* 0x0001e4000c101908 */
[----:B0-----:R-:W-:Y:S01]  /*9e70*/  MOV R25, 0x1 ;  /* 0x0000000100197802 */ /* 0x001fe20000000f00 */
[----:B------:R-:W-:Y:S06]  /*9e80*/  BRA.U UP1, `(.L_x_20) ;  /* 0xffffffe901307547 */ /* 0x000fec000b83ffff */
[----:B------:R-:W-:Y:S05]  /*9e90*/  EXIT ;  /* 0x000000000000794d */ /* 0x000fea0003800000 */
.L_x_21:
[----:B------:R-:W-:-:S00]  /*9ea0*/  BRA `(.L_x_21) ;  /* 0xfffffffc00fc7947 */ /* 0x000fc0000383ffff */
[----:B------:R-:W-:-:S00]  /*9eb0*/  NOP ;  /* 0x0000000000007918 */ /* 0x000fc00000000000 */
        /* <DEDUP_REMOVED lines=12> */
.L_x_22:


//--------------------- .nv.shared.my_kernel_kernel0 --------------------------
	.section	.nv.shared.my_kernel_kernel0,"aw",@nobits
	.sectionflags	@""
	.align	4
.nv.shared.my_kernel_kernel0:
	.zero		41984


//--------------------- .nv.shared.reserved.0     --------------------------
	.section	.nv.shared.reserved.0,"aw",@nobits
	.weak		__nv_reservedSMEM_offset_0_alias
	.size		__nv_reservedSMEM_offset_0_alias, 0, 64
	.other		__nv_reservedSMEM_offset_0_alias,@"STO_CUDA_RESERVED_SHARED STV_DEFAULT"
__nv_reservedSMEM_offset_0_alias:
	.zero		0
	.zero		64


//--------------------- .nv.constant0.my_kernel_kernel0 --------------------------
	.section	.nv.constant0.my_kernel_kernel0,"a",@progbits
	.sectionflags	@""
	.align	4
.nv.constant0.my_kernel_kernel0:
	.zero		928


//--------------------- SYMBOLS --------------------------

	.type		.nv.reservedSmem.offset0,@object
	.size		.nv.reservedSmem.offset0,0x4
	.type		.nv.reservedSmem.cap,@object
	.size		.nv.reservedSmem.cap,0x4
